// auto-generated by cutlass_sweep.gemm — config: {"arch": "sm_90", "cluster_m": 1, "cluster_n": 2, "dtype": "e4m3", "dtype_b": "e4m3", "layout": "nt", "stages": 0, "tile_k": 32, "tile_m": 128, "tile_n": 64}
#include "cutlass/cutlass.h"
#include "cutlass/gemm/collective/collective_builder.hpp"
#include "cutlass/gemm/device/gemm_universal_adapter.h"
#include "cutlass/gemm/kernel/gemm_universal.hpp"
#include "cutlass/epilogue/collective/collective_builder.hpp"

using ElemA = cutlass::float_e4m3_t;
using ElemB = cutlass::float_e4m3_t;
using ElemCD = cutlass::float_e4m3_t;
using Acc  = float;
using TileShape    = cute::Shape<cute::_128, cute::_64, cute::_32>;
using ClusterShape = cute::Shape<cute::_1, cute::_2, cute::_1>;

using CollectiveEpilogue = typename cutlass::epilogue::collective::CollectiveBuilder<
    cutlass::arch::Sm90, cutlass::arch::OpClassTensorOp,
    TileShape, ClusterShape,
    cutlass::epilogue::collective::EpilogueTileAuto,
    Acc, Acc,
    ElemCD, cutlass::layout::RowMajor, 128 / cutlass::sizeof_bits<ElemCD>::value,
    ElemCD, cutlass::layout::RowMajor, 128 / cutlass::sizeof_bits<ElemCD>::value,
    cutlass::epilogue::collective::EpilogueScheduleAuto
  >::CollectiveOp;

using CollectiveMainloop = typename cutlass::gemm::collective::CollectiveBuilder<
    cutlass::arch::Sm90, cutlass::arch::OpClassTensorOp,
    ElemA, cutlass::layout::RowMajor, 128 / cutlass::sizeof_bits<ElemA>::value,
    ElemB, cutlass::layout::ColumnMajor, 128 / cutlass::sizeof_bits<ElemB>::value,
    Acc,
    TileShape, ClusterShape,
    cutlass::gemm::collective::StageCountAutoCarveout<static_cast<int>(sizeof(typename CollectiveEpilogue::SharedStorage))>,
    cutlass::gemm::collective::KernelScheduleAuto
  >::CollectiveOp;

using GemmKernel = cutlass::gemm::kernel::GemmUniversal<
    cute::Shape<int,int,int,int>,
    CollectiveMainloop,
    CollectiveEpilogue
>;
using Gemm = cutlass::gemm::device::GemmUniversalAdapter<GemmKernel>;

// Force the device kernel symbol into the cubin without needing a host main.
auto* _anchor = &cutlass::device_kernel<GemmKernel>;


// ===== COMPILED SASS (sm_90a) =====

	.target	sm_90a

	.elftype	@"ET_EXEC"


//--------------------- .note.nv.tkinfo           --------------------------
	.section	.note.nv.tkinfo,"",@"SHT_NOTE"
	.sectionflags	@"SHF_NOTE_NV_TKINFO"
	.tkinfo
        /*0018*/ 	.word	0x00000002
        /*0030*/ 	.string	""
        /*0030*/ 	.string	"ptxas"
        /*0030*/ 	.string	"Cuda compilation tools, release 13.0, V13.0.88"
        /*0030*/ 	.string	"Build cuda_13.0.r13.0/compiler.36424714_0"
        /*0030*/ 	.string	"-arch sm_90a -m 64 "



//--------------------- .note.nv.cuinfo           --------------------------
	.section	.note.nv.cuinfo,"",@"SHT_NOTE"
	.sectionflags	@"SHF_NOTE_NV_CUINFO"
        /*0018*/ 	.short	0x0002
        /*001a*/ 	.short	0x005a
        /*001c*/ 	.short	0x0082
	.zero		2


//--------------------- .nv.info                  --------------------------
	.section	.nv.info,"",@"SHT_CUDA_INFO"
	.align	4


	//----- nvinfo : EIATTR_REGCOUNT
	.align		4
        /*0000*/ 	.byte	0x04, 0x2f
        /*0002*/ 	.short	(.L_12 - .L_11)
	.align		4
.L_11:
        /*0004*/ 	.word	index@(_ZN7cutlass13device_kernelINS_4gemm6kernel13GemmUniversalIN4cute5tupleIJiiiiEEENS1_10collective13CollectiveMmaINS1_37MainloopSm90TmaGmmaWarpSpecializedFP8ILi37ENS5_IJNS4_1CILi1EEENSA_ILi2EEESB_EEENS1_35KernelTmaWarpSpecializedCooperativeEEENS5_IJNSA_ILi128EEENSA_ILi64EEENSA_ILi32EEEEEENS_12float_e4m3_tENS5_IJlSB_lEEESK_SL_NS4_8TiledMMAINS4_8MMA_AtomIJNS4_4SM904GMMA30MMA_64x64x32_F32E4M3E4M3_SS_TNILNSP_7ScaleInE1ELSR_1EEEEEENS4_6LayoutINS5_IJSC_SB_SB_EEENS5_IJSB_NSA_ILi0EEESW_EEEEENS5_IJNS4_10UnderscoreESZ_SZ_EEEEENS4_23SM90_TMA_LOAD_MULTICASTENS4_14ComposedLayoutINS4_7SwizzleILi1ELi4ELi3EEENS4_18smem_ptr_flag_bitsILi8EEENSU_INS5_IJNSA_ILi8EEESI_EEENS5_IJSI_SB_EEEEEEEvNS4_8identityENS4_13SM90_TMA_LOADES1C_vS1D_EENS_8epilogue10collective6detail29Sm90TmaWarpSpecializedAdapterINS1H_15DefaultEpilogueISK_SL_SL_NS1G_6thread17LinearCombinationISK_Li1EffLNS1L_9ScaleType4KindE0ELNS_15FloatRoundStyleE2ESK_EENS1_15EpilogueDefaultEEEEEvvEEEEvNT_6ParamsE)
        /*0008*/ 	.word	0x000000a8


	//----- nvinfo : EIATTR_FRAME_SIZE
	.align		4
.L_12:
        /*000c*/ 	.byte	0x04, 0x11
        /*000e*/ 	.short	(.L_14 - .L_13)
	.align		4
.L_13:
        /*0010*/ 	.word	index@(_ZN7cutlass13device_kernelINS_4gemm6kernel13GemmUniversalIN4cute5tupleIJiiiiEEENS1_10collective13CollectiveMmaINS1_37MainloopSm90TmaGmmaWarpSpecializedFP8ILi37ENS5_IJNS4_1CILi1EEENSA_ILi2EEESB_EEENS1_35KernelTmaWarpSpecializedCooperativeEEENS5_IJNSA_ILi128EEENSA_ILi64EEENSA_ILi32EEEEEENS_12float_e4m3_tENS5_IJlSB_lEEESK_SL_NS4_8TiledMMAINS4_8MMA_AtomIJNS4_4SM904GMMA30MMA_64x64x32_F32E4M3E4M3_SS_TNILNSP_7ScaleInE1ELSR_1EEEEEENS4_6LayoutINS5_IJSC_SB_SB_EEENS5_IJSB_NSA_ILi0EEESW_EEEEENS5_IJNS4_10UnderscoreESZ_SZ_EEEEENS4_23SM90_TMA_LOAD_MULTICASTENS4_14ComposedLayoutINS4_7SwizzleILi1ELi4ELi3EEENS4_18smem_ptr_flag_bitsILi8EEENSU_INS5_IJNSA_ILi8EEESI_EEENS5_IJSI_SB_EEEEEEEvNS4_8identityENS4_13SM90_TMA_LOADES1C_vS1D_EENS_8epilogue10collective6detail29Sm90TmaWarpSpecializedAdapterINS1H_15DefaultEpilogueISK_SL_SL_NS1G_6thread17LinearCombinationISK_Li1EffLNS1L_9ScaleType4KindE0ELNS_15FloatRoundStyleE2ESK_EENS1_15EpilogueDefaultEEEEEvvEEEEvNT_6ParamsE)
        /*0014*/ 	.word	0x00000000


	//----- nvinfo : EIATTR_MIN_STACK_SIZE
	.align		4
.L_14:
        /*0018*/ 	.byte	0x04, 0x12
        /*001a*/ 	.short	(.L_16 - .L_15)
	.align		4
.L_15:
        /*001c*/ 	.word	index@(_ZN7cutlass13device_kernelINS_4gemm6kernel13GemmUniversalIN4cute5tupleIJiiiiEEENS1_10collective13CollectiveMmaINS1_37MainloopSm90TmaGmmaWarpSpecializedFP8ILi37ENS5_IJNS4_1CILi1EEENSA_ILi2EEESB_EEENS1_35KernelTmaWarpSpecializedCooperativeEEENS5_IJNSA_ILi128EEENSA_ILi64EEENSA_ILi32EEEEEENS_12float_e4m3_tENS5_IJlSB_lEEESK_SL_NS4_8TiledMMAINS4_8MMA_AtomIJNS4_4SM904GMMA30MMA_64x64x32_F32E4M3E4M3_SS_TNILNSP_7ScaleInE1ELSR_1EEEEEENS4_6LayoutINS5_IJSC_SB_SB_EEENS5_IJSB_NSA_ILi0EEESW_EEEEENS5_IJNS4_10UnderscoreESZ_SZ_EEEEENS4_23SM90_TMA_LOAD_MULTICASTENS4_14ComposedLayoutINS4_7SwizzleILi1ELi4ELi3EEENS4_18smem_ptr_flag_bitsILi8EEENSU_INS5_IJNSA_ILi8EEESI_EEENS5_IJSI_SB_EEEEEEEvNS4_8identityENS4_13SM90_TMA_LOADES1C_vS1D_EENS_8epilogue10collective6detail29Sm90TmaWarpSpecializedAdapterINS1H_15DefaultEpilogueISK_SL_SL_NS1G_6thread17LinearCombinationISK_Li1EffLNS1L_9ScaleType4KindE0ELNS_15FloatRoundStyleE2ESK_EENS1_15EpilogueDefaultEEEEEvvEEEEvNT_6ParamsE)
        /*0020*/ 	.word	0x00000000
.L_16:


//--------------------- .nv.compat                --------------------------
	.section	.nv.compat,"",@"SHT_CUDA_COMPAT_INFO"
	.align	4
        /*0000*/ 	.byte	0x02, 0x09, 0x01, 0x00, 0x02, 0x02, 0x04, 0x00, 0x02, 0x05, 0x05, 0x00, 0x03, 0x07, 0x01, 0x01
        /*0010*/ 	.byte	0x02, 0x03, 0x01, 0x00, 0x02, 0x06, 0x01, 0x00, 0x04, 0x0b, 0x08, 0x00, 0x00, 0x00, 0x00, 0x00
        /*0020*/ 	.byte	0x00, 0x00, 0x00, 0x00


//--------------------- .nv.info._ZN7cutlass13device_kernelINS_4gemm6kernel13GemmUniversalIN4cute5tupleIJiiiiEEENS1_10collective13CollectiveMmaINS1_37MainloopSm90TmaGmmaWarpSpecializedFP8ILi37ENS5_IJNS4_1CILi1EEENSA_ILi2EEESB_EEENS1_35KernelTmaWarpSpecializedCooperativeEEENS5_IJNSA_ILi128EEENSA_ILi64EEENSA_ILi32EEEEEENS_12float_e4m3_tENS5_IJlSB_lEEESK_SL_NS4_8TiledMMAINS4_8MMA_AtomIJNS4_4SM904GMMA30MMA_64x64x32_F32E4M3E4M3_SS_TNILNSP_7ScaleInE1ELSR_1EEEEEENS4_6LayoutINS5_IJSC_SB_SB_EEENS5_IJSB_NSA_ILi0EEESW_EEEEENS5_IJNS4_10UnderscoreESZ_SZ_EEEEENS4_23SM90_TMA_LOAD_MULTICASTENS4_14ComposedLayoutINS4_7SwizzleILi1ELi4ELi3EEENS4_18smem_ptr_flag_bitsILi8EEENSU_INS5_IJNSA_ILi8EEESI_EEENS5_IJSI_SB_EEEEEEEvNS4_8identityENS4_13SM90_TMA_LOADES1C_vS1D_EENS_8epilogue10collective6detail29Sm90TmaWarpSpecializedAdapterINS1H_15DefaultEpilogueISK_SL_SL_NS1G_6thread17LinearCombinationISK_Li1EffLNS1L_9ScaleType4KindE0ELNS_15FloatRoundStyleE2ESK_EENS1_15EpilogueDefaultEEEEEvvEEEEvNT_6ParamsE --------------------------
	.section	.nv.info._ZN7cutlass13device_kernelINS_4gemm6kernel13GemmUniversalIN4cute5tupleIJiiiiEEENS1_10collective13CollectiveMmaINS1_37MainloopSm90TmaGmmaWarpSpecializedFP8ILi37ENS5_IJNS4_1CILi1EEENSA_ILi2EEESB_EEENS1_35KernelTmaWarpSpecializedCooperativeEEENS5_IJNSA_ILi128EEENSA_ILi64EEENSA_ILi32EEEEEENS_12float_e4m3_tENS5_IJlSB_lEEESK_SL_NS4_8TiledMMAINS4_8MMA_AtomIJNS4_4SM904GMMA30MMA_64x64x32_F32E4M3E4M3_SS_TNILNSP_7ScaleInE1ELSR_1EEEEEENS4_6LayoutINS5_IJSC_SB_SB_EEENS5_IJSB_NSA_ILi0EEESW_EEEEENS5_IJNS4_10UnderscoreESZ_SZ_EEEEENS4_23SM90_TMA_LOAD_MULTICASTENS4_14ComposedLayoutINS4_7SwizzleILi1ELi4ELi3EEENS4_18smem_ptr_flag_bitsILi8EEENSU_INS5_IJNSA_ILi8EEESI_EEENS5_IJSI_SB_EEEEEEEvNS4_8identityENS4_13SM90_TMA_LOADES1C_vS1D_EENS_8epilogue10collective6detail29Sm90TmaWarpSpecializedAdapterINS1H_15DefaultEpilogueISK_SL_SL_NS1G_6thread17LinearCombinationISK_Li1EffLNS1L_9ScaleType4KindE0ELNS_15FloatRoundStyleE2ESK_EENS1_15EpilogueDefaultEEEEEvvEEEEvNT_6ParamsE,"",@"SHT_CUDA_INFO"
	.sectionflags	@""
	.align	4


	//----- nvinfo : EIATTR_CUDA_API_VERSION
	.align		4
        /*0000*/ 	.byte	0x04, 0x37
        /*0002*/ 	.short	(.L_18 - .L_17)
.L_17:
        /*0004*/ 	.word	0x00000082


	//----- nvinfo : EIATTR_KPARAM_INFO
	.align		4
.L_18:
        /*0008*/ 	.byte	0x04, 0x17
        /*000a*/ 	.short	(.L_20 - .L_19)
.L_19:
        /*000c*/ 	.word	0x00000000
        /*0010*/ 	.short	0x0000
        /*0012*/ 	.short	0x0070
        /*0014*/ 	.byte	0x00, 0xf0, 0x01, 0x10


	//----- nvinfo : EIATTR_SPARSE_MMA_MASK
	.align		4
.L_20:
        /*0018*/ 	.byte	0x03, 0x50
        /*001a*/ 	.short	0x0000


	//----- nvinfo : EIATTR_MAXREG_COUNT
	.align		4
        /*001c*/ 	.byte	0x03, 0x1b
        /*001e*/ 	.short	0x00a8


	//----- nvinfo : EIATTR_NUM_BARRIERS
	.align		4
        /*0020*/ 	.byte	0x02, 0x4c
        /*0022*/ 	.byte	0x01
	.zero		1


	//----- nvinfo : EIATTR_MERCURY_ISA_VERSION
	.align		4
        /*0024*/ 	.byte	0x03, 0x5f
        /*0026*/ 	.short	0x0101


	//----- nvinfo : EIATTR_INT_WARP_WIDE_INSTR_OFFSETS
	.align		4
        /*0028*/ 	.byte	0x04, 0x31
        /*002a*/ 	.short	(.L_22 - .L_21)


	//   ....[0]....
.L_21:
        /*002c*/ 	.word	0x00000890


	//   ....[1]....
        /*0030*/ 	.word	0x000008b0


	//   ....[2]....
        /*0034*/ 	.word	0x00000a90


	//----- nvinfo : EIATTR_COOP_GROUP_MASK_REGIDS
	.align		4
.L_22:
        /*0038*/ 	.byte	0x04, 0x29
        /*003a*/ 	.short	(.L_24 - .L_23)


	//   ....[0]....
.L_23:
        /*003c*/ 	.word	0xffffffff


	//   ....[1]....
        /*0040*/ 	.word	0xffffffff


	//   ....[2]....
        /*0044*/ 	.word	0xffffffff


	//   ....[3]....
        /*0048*/ 	.word	0xffffffff


	//   ....[4]....
        /*004c*/ 	.word	0xffffffff


	//   ....[5]....
        /*0050*/ 	.word	0xffffffff


	//----- nvinfo : EIATTR_COOP_GROUP_INSTR_OFFSETS
	.align		4
.L_24:
        /*0054*/ 	.byte	0x04, 0x28
        /*0056*/ 	.short	(.L_26 - .L_25)


	//   ....[0]....
.L_25:
        /*0058*/ 	.word	0x00000060


	//   ....[1]....
        /*005c*/ 	.word	0x00000070


	//   ....[2]....
        /*0060*/ 	.word	0x00000130


	//   ....[3]....
        /*0064*/ 	.word	0x00000710


	//   ....[4]....
        /*0068*/ 	.word	0x00000bc0


	//   ....[5]....
        /*006c*/ 	.word	0x00001630


	//----- nvinfo : EIATTR_REG_RECONFIG
	.align		4
.L_26:
        /*0070*/ 	.byte	0x01, 0x54
	.zero		2


	//----- nvinfo : EIATTR_MBARRIER_INSTR_OFFSETS
	.align		4
        /*0074*/ 	.byte	0x04, 0x39
        /*0076*/ 	.short	(.L_28 - .L_27)


	//   ....[0]....
.L_27:
        /*0078*/ 	.word	0x00000250
        /*007c*/ 	.word	0x000000ff
        /*0080*/ 	.word	0x00000000
        /*0084*/ 	.short	0x0100
        /*0086*/ 	.byte	0x08
	.zero		1


	//   ....[1]....
        /*0088*/ 	.word	0x00000260
        /*008c*/ 	.word	0x000000ff
        /*0090*/ 	.word	0x00000128
        /*0094*/ 	.short	0x0100
        /*0096*/ 	.byte	0x08
	.zero		1


	//   ....[2]....
        /*0098*/ 	.word	0x00000270
        /*009c*/ 	.word	0x000000ff
        /*00a0*/ 	.word	0x00000008
        /*00a4*/ 	.short	0x0100
        /*00a6*/ 	.byte	0x08
	.zero		1


	//   ....[3]....
        /*00a8*/ 	.word	0x00000280
        /*00ac*/ 	.word	0x000000ff
        /*00b0*/ 	.word	0x00000130
        /*00b4*/ 	.short	0x0100
        /*00b6*/ 	.byte	0x08
	.zero		1


	//   ....[4]....
        /*00b8*/ 	.word	0x00000290
        /*00bc*/ 	.word	0x000000ff
        /*00c0*/ 	.word	0x00000010
        /*00c4*/ 	.short	0x0100
        /*00c6*/ 	.byte	0x08
	.zero		1


	//   ....[5]....
        /*00c8*/ 	.word	0x000002a0
        /*00cc*/ 	.word	0x000000ff
        /*00d0*/ 	.word	0x00000138
        /*00d4*/ 	.short	0x0100
        /*00d6*/ 	.byte	0x08
	.zero		1


	//   ....[6]....
        /*00d8*/ 	.word	0x000002b0
        /*00dc*/ 	.word	0x000000ff
        /*00e0*/ 	.word	0x00000018
        /*00e4*/ 	.short	0x0100
        /*00e6*/ 	.byte	0x08
	.zero		1


	//   ....[7]....
        /*00e8*/ 	.word	0x000002c0
        /*00ec*/ 	.word	0x000000ff
        /*00f0*/ 	.word	0x00000140
        /*00f4*/ 	.short	0x0100
        /*00f6*/ 	.byte	0x08
	.zero		1


	//   ....[8]....
        /*00f8*/ 	.word	0x000002d0
        /*00fc*/ 	.word	0x000000ff
        /*0100*/ 	.word	0x00000020
        /*0104*/ 	.short	0x0100
        /*0106*/ 	.byte	0x08
	.zero		1


	//   ....[9]....
        /*0108*/ 	.word	0x000002e0
        /*010c*/ 	.word	0x000000ff
        /*0110*/ 	.word	0x00000148
        /*0114*/ 	.short	0x0100
        /*0116*/ 	.byte	0x08
	.zero		1


	//   ....[10]....
        /*0118*/ 	.word	0x000002f0
        /*011c*/ 	.word	0x000000ff
        /*0120*/ 	.word	0x00000028
        /*0124*/ 	.short	0x0100
        /*0126*/ 	.byte	0x08
	.zero		1


	//   ....[11]....
        /*0128*/ 	.word	0x00000300
        /*012c*/ 	.word	0x000000ff
        /*0130*/ 	.word	0x00000150
        /*0134*/ 	.short	0x0100
        /*0136*/ 	.byte	0x08
	.zero		1


	//   ....[12]....
        /*0138*/ 	.word	0x00000310
        /*013c*/ 	.word	0x000000ff
        /*0140*/ 	.word	0x00000030
        /*0144*/ 	.short	0x0100
        /*0146*/ 	.byte	0x08
	.zero		1


	//   ....[13]....
        /*0148*/ 	.word	0x00000320
        /*014c*/ 	.word	0x000000ff
        /*0150*/ 	.word	0x00000158
        /*0154*/ 	.short	0x0100
        /*0156*/ 	.byte	0x08
	.zero		1


	//   ....[14]....
        /*0158*/ 	.word	0x00000330
        /*015c*/ 	.word	0x000000ff
        /*0160*/ 	.word	0x00000038
        /*0164*/ 	.short	0x0100
        /*0166*/ 	.byte	0x08
	.zero		1


	//   ....[15]....
        /*0168*/ 	.word	0x00000340
        /*016c*/ 	.word	0x000000ff
        /*0170*/ 	.word	0x00000160
        /*0174*/ 	.short	0x0100
        /*0176*/ 	.byte	0x08
	.zero		1


	//   ....[16]....
        /*0178*/ 	.word	0x00000350
        /*017c*/ 	.word	0x000000ff
        /*0180*/ 	.word	0x00000040
        /*0184*/ 	.short	0x0100
        /*0186*/ 	.byte	0x08
	.zero		1


	//   ....[17]....
        /*0188*/ 	.word	0x00000360
        /*018c*/ 	.word	0x000000ff
        /*0190*/ 	.word	0x00000168
        /*0194*/ 	.short	0x0100
        /*0196*/ 	.byte	0x08
	.zero		1


	//   ....[18]....
        /*0198*/ 	.word	0x00000370
        /*019c*/ 	.word	0x000000ff
        /*01a0*/ 	.word	0x00000048
        /*01a4*/ 	.short	0x0100
        /*01a6*/ 	.byte	0x08
	.zero		1


	//   ....[19]....
        /*01a8*/ 	.word	0x00000380
        /*01ac*/ 	.word	0x000000ff
        /*01b0*/ 	.word	0x00000170
        /*01b4*/ 	.short	0x0100
        /*01b6*/ 	.byte	0x08
	.zero		1


	//   ....[20]....
        /*01b8*/ 	.word	0x00000390
        /*01bc*/ 	.word	0x000000ff
        /*01c0*/ 	.word	0x00000050
        /*01c4*/ 	.short	0x0100
        /*01c6*/ 	.byte	0x08
	.zero		1


	//   ....[21]....
        /*01c8*/ 	.word	0x000003a0
        /*01cc*/ 	.word	0x000000ff
        /*01d0*/ 	.word	0x00000178
        /*01d4*/ 	.short	0x0100
        /*01d6*/ 	.byte	0x08
	.zero		1


	//   ....[22]....
        /*01d8*/ 	.word	0x000003b0
        /*01dc*/ 	.word	0x000000ff
        /*01e0*/ 	.word	0x00000058
        /*01e4*/ 	.short	0x0100
        /*01e6*/ 	.byte	0x08
	.zero		1


	//   ....[23]....
        /*01e8*/ 	.word	0x000003c0
        /*01ec*/ 	.word	0x000000ff
        /*01f0*/ 	.word	0x00000180
        /*01f4*/ 	.short	0x0100
        /*01f6*/ 	.byte	0x08
	.zero		1


	//   ....[24]....
        /*01f8*/ 	.word	0x000003d0
        /*01fc*/ 	.word	0x000000ff
        /*0200*/ 	.word	0x00000060
        /*0204*/ 	.short	0x0100
        /*0206*/ 	.byte	0x08
	.zero		1


	//   ....[25]....
        /*0208*/ 	.word	0x000003e0
        /*020c*/ 	.word	0x000000ff
        /*0210*/ 	.word	0x00000188
        /*0214*/ 	.short	0x0100
        /*0216*/ 	.byte	0x08
	.zero		1


	//   ....[26]....
        /*0218*/ 	.word	0x000003f0
        /*021c*/ 	.word	0x000000ff
        /*0220*/ 	.word	0x00000068
        /*0224*/ 	.short	0x0100
        /*0226*/ 	.byte	0x08
	.zero		1


	//   ....[27]....
        /*0228*/ 	.word	0x00000400
        /*022c*/ 	.word	0x000000ff
        /*0230*/ 	.word	0x00000190
        /*0234*/ 	.short	0x0100
        /*0236*/ 	.byte	0x08
	.zero		1


	//   ....[28]....
        /*0238*/ 	.word	0x00000410
        /*023c*/ 	.word	0x000000ff
        /*0240*/ 	.word	0x00000070
        /*0244*/ 	.short	0x0100
        /*0246*/ 	.byte	0x08
	.zero		1


	//   ....[29]....
        /*0248*/ 	.word	0x00000420
        /*024c*/ 	.word	0x000000ff
        /*0250*/ 	.word	0x00000198
        /*0254*/ 	.short	0x0100
        /*0256*/ 	.byte	0x08
	.zero		1


	//   ....[30]....
        /*0258*/ 	.word	0x00000430
        /*025c*/ 	.word	0x000000ff
        /*0260*/ 	.word	0x00000078
        /*0264*/ 	.short	0x0100
        /*0266*/ 	.byte	0x08
	.zero		1


	//   ....[31]....
        /*0268*/ 	.word	0x00000440
        /*026c*/ 	.word	0x000000ff
        /*0270*/ 	.word	0x000001a0
        /*0274*/ 	.short	0x0100
        /*0276*/ 	.byte	0x08
	.zero		1


	//   ....[32]....
        /*0278*/ 	.word	0x00000450
        /*027c*/ 	.word	0x000000ff
        /*0280*/ 	.word	0x00000080
        /*0284*/ 	.short	0x0100
        /*0286*/ 	.byte	0x08
	.zero		1


	//   ....[33]....
        /*0288*/ 	.word	0x00000460
        /*028c*/ 	.word	0x000000ff
        /*0290*/ 	.word	0x000001a8
        /*0294*/ 	.short	0x0100
        /*0296*/ 	.byte	0x08
	.zero		1


	//   ....[34]....
        /*0298*/ 	.word	0x00000470
        /*029c*/ 	.word	0x000000ff
        /*02a0*/ 	.word	0x00000088
        /*02a4*/ 	.short	0x0100
        /*02a6*/ 	.byte	0x08
	.zero		1


	//   ....[35]....
        /*02a8*/ 	.word	0x00000480
        /*02ac*/ 	.word	0x000000ff
        /*02b0*/ 	.word	0x000001b0
        /*02b4*/ 	.short	0x0100
        /*02b6*/ 	.byte	0x08
	.zero		1


	//   ....[36]....
        /*02b8*/ 	.word	0x00000490
        /*02bc*/ 	.word	0x000000ff
        /*02c0*/ 	.word	0x00000090
        /*02c4*/ 	.short	0x0100
        /*02c6*/ 	.byte	0x08
	.zero		1


	//   ....[37]....
        /*02c8*/ 	.word	0x000004a0
        /*02cc*/ 	.word	0x000000ff
        /*02d0*/ 	.word	0x000001b8
        /*02d4*/ 	.short	0x0100
        /*02d6*/ 	.byte	0x08
	.zero		1


	//   ....[38]....
        /*02d8*/ 	.word	0x000004b0
        /*02dc*/ 	.word	0x000000ff
        /*02e0*/ 	.word	0x00000098
        /*02e4*/ 	.short	0x0100
        /*02e6*/ 	.byte	0x08
	.zero		1


	//   ....[39]....
        /*02e8*/ 	.word	0x000004c0
        /*02ec*/ 	.word	0x000000ff
        /*02f0*/ 	.word	0x000001c0
        /*02f4*/ 	.short	0x0100
        /*02f6*/ 	.byte	0x08
	.zero		1


	//   ....[40]....
        /*02f8*/ 	.word	0x000004d0
        /*02fc*/ 	.word	0x000000ff
        /*0300*/ 	.word	0x000000a0
        /*0304*/ 	.short	0x0100
        /*0306*/ 	.byte	0x08
	.zero		1


	//   ....[41]....
        /*0308*/ 	.word	0x000004e0
        /*030c*/ 	.word	0x000000ff
        /*0310*/ 	.word	0x000001c8
        /*0314*/ 	.short	0x0100
        /*0316*/ 	.byte	0x08
	.zero		1


	//   ....[42]....
        /*0318*/ 	.word	0x000004f0
        /*031c*/ 	.word	0x000000ff
        /*0320*/ 	.word	0x000000a8
        /*0324*/ 	.short	0x0100
        /*0326*/ 	.byte	0x08
	.zero		1


	//   ....[43]....
        /*0328*/ 	.word	0x00000500
        /*032c*/ 	.word	0x000000ff
        /*0330*/ 	.word	0x000001d0
        /*0334*/ 	.short	0x0100
        /*0336*/ 	.byte	0x08
	.zero		1


	//   ....[44]....
        /*0338*/ 	.word	0x00000510
        /*033c*/ 	.word	0x000000ff
        /*0340*/ 	.word	0x000000b0
        /*0344*/ 	.short	0x0100
        /*0346*/ 	.byte	0x08
	.zero		1


	//   ....[45]....
        /*0348*/ 	.word	0x00000520
        /*034c*/ 	.word	0x000000ff
        /*0350*/ 	.word	0x000001d8
        /*0354*/ 	.short	0x0100
        /*0356*/ 	.byte	0x08
	.zero		1


	//   ....[46]....
        /*0358*/ 	.word	0x00000530
        /*035c*/ 	.word	0x000000ff
        /*0360*/ 	.word	0x000000b8
        /*0364*/ 	.short	0x0100
        /*0366*/ 	.byte	0x08
	.zero		1


	//   ....[47]....
        /*0368*/ 	.word	0x00000540
        /*036c*/ 	.word	0x000000ff
        /*0370*/ 	.word	0x000001e0
        /*0374*/ 	.short	0x0100
        /*0376*/ 	.byte	0x08
	.zero		1


	//   ....[48]....
        /*0378*/ 	.word	0x00000550
        /*037c*/ 	.word	0x000000ff
        /*0380*/ 	.word	0x000000c0
        /*0384*/ 	.short	0x0100
        /*0386*/ 	.byte	0x08
	.zero		1


	//   ....[49]....
        /*0388*/ 	.word	0x00000560
        /*038c*/ 	.word	0x000000ff
        /*0390*/ 	.word	0x000001e8
        /*0394*/ 	.short	0x0100
        /*0396*/ 	.byte	0x08
	.zero		1


	//   ....[50]....
        /*0398*/ 	.word	0x00000570
        /*039c*/ 	.word	0x000000ff
        /*03a0*/ 	.word	0x000000c8
        /*03a4*/ 	.short	0x0100
        /*03a6*/ 	.byte	0x08
	.zero		1


	//   ....[51]....
        /*03a8*/ 	.word	0x00000580
        /*03ac*/ 	.word	0x000000ff
        /*03b0*/ 	.word	0x000001f0
        /*03b4*/ 	.short	0x0100
        /*03b6*/ 	.byte	0x08
	.zero		1


	//   ....[52]....
        /*03b8*/ 	.word	0x00000590
        /*03bc*/ 	.word	0x000000ff
        /*03c0*/ 	.word	0x000000d0
        /*03c4*/ 	.short	0x0100
        /*03c6*/ 	.byte	0x08
	.zero		1


	//   ....[53]....
        /*03c8*/ 	.word	0x000005a0
        /*03cc*/ 	.word	0x000000ff
        /*03d0*/ 	.word	0x000001f8
        /*03d4*/ 	.short	0x0100
        /*03d6*/ 	.byte	0x08
	.zero		1


	//   ....[54]....
        /*03d8*/ 	.word	0x000005b0
        /*03dc*/ 	.word	0x000000ff
        /*03e0*/ 	.word	0x000000d8
        /*03e4*/ 	.short	0x0100
        /*03e6*/ 	.byte	0x08
	.zero		1


	//   ....[55]....
        /*03e8*/ 	.word	0x000005c0
        /*03ec*/ 	.word	0x000000ff
        /*03f0*/ 	.word	0x00000200
        /*03f4*/ 	.short	0x0100
        /*03f6*/ 	.byte	0x08
	.zero		1


	//   ....[56]....
        /*03f8*/ 	.word	0x000005d0
        /*03fc*/ 	.word	0x000000ff
        /*0400*/ 	.word	0x000000e0
        /*0404*/ 	.short	0x0100
        /*0406*/ 	.byte	0x08
	.zero		1


	//   ....[57]....
        /*0408*/ 	.word	0x000005e0
        /*040c*/ 	.word	0x000000ff
        /*0410*/ 	.word	0x00000208
        /*0414*/ 	.short	0x0100
        /*0416*/ 	.byte	0x08
	.zero		1


	//   ....[58]....
        /*0418*/ 	.word	0x000005f0
        /*041c*/ 	.word	0x000000ff
        /*0420*/ 	.word	0x000000e8
        /*0424*/ 	.short	0x0100
        /*0426*/ 	.byte	0x08
	.zero		1


	//   ....[59]....
        /*0428*/ 	.word	0x00000600
        /*042c*/ 	.word	0x000000ff
        /*0430*/ 	.word	0x00000210
        /*0434*/ 	.short	0x0100
        /*0436*/ 	.byte	0x08
	.zero		1


	//   ....[60]....
        /*0438*/ 	.word	0x00000610
        /*043c*/ 	.word	0x000000ff
        /*0440*/ 	.word	0x000000f0
        /*0444*/ 	.short	0x0100
        /*0446*/ 	.byte	0x08
	.zero		1


	//   ....[61]....
        /*0448*/ 	.word	0x00000620
        /*044c*/ 	.word	0x000000ff
        /*0450*/ 	.word	0x00000218
        /*0454*/ 	.short	0x0100
        /*0456*/ 	.byte	0x08
	.zero		1


	//   ....[62]....
        /*0458*/ 	.word	0x00000630
        /*045c*/ 	.word	0x000000ff
        /*0460*/ 	.word	0x000000f8
        /*0464*/ 	.short	0x0100
        /*0466*/ 	.byte	0x08
	.zero		1


	//   ....[63]....
        /*0468*/ 	.word	0x00000640
        /*046c*/ 	.word	0x000000ff
        /*0470*/ 	.word	0x00000220
        /*0474*/ 	.short	0x0100
        /*0476*/ 	.byte	0x08
	.zero		1


	//   ....[64]....
        /*0478*/ 	.word	0x00000650
        /*047c*/ 	.word	0x000000ff
        /*0480*/ 	.word	0x00000100
        /*0484*/ 	.short	0x0100
        /*0486*/ 	.byte	0x08
	.zero		1


	//   ....[65]....
        /*0488*/ 	.word	0x00000660
        /*048c*/ 	.word	0x000000ff
        /*0490*/ 	.word	0x00000228
        /*0494*/ 	.short	0x0100
        /*0496*/ 	.byte	0x08
	.zero		1


	//   ....[66]....
        /*0498*/ 	.word	0x00000670
        /*049c*/ 	.word	0x000000ff
        /*04a0*/ 	.word	0x00000108
        /*04a4*/ 	.short	0x0100
        /*04a6*/ 	.byte	0x08
	.zero		1


	//   ....[67]....
        /*04a8*/ 	.word	0x00000680
        /*04ac*/ 	.word	0x000000ff
        /*04b0*/ 	.word	0x00000230
        /*04b4*/ 	.short	0x0100
        /*04b6*/ 	.byte	0x08
	.zero		1


	//   ....[68]....
        /*04b8*/ 	.word	0x00000690
        /*04bc*/ 	.word	0x000000ff
        /*04c0*/ 	.word	0x00000110
        /*04c4*/ 	.short	0x0100
        /*04c6*/ 	.byte	0x08
	.zero		1


	//   ....[69]....
        /*04c8*/ 	.word	0x000006a0
        /*04cc*/ 	.word	0x000000ff
        /*04d0*/ 	.word	0x00000238
        /*04d4*/ 	.short	0x0100
        /*04d6*/ 	.byte	0x08
	.zero		1


	//   ....[70]....
        /*04d8*/ 	.word	0x000006b0
        /*04dc*/ 	.word	0x000000ff
        /*04e0*/ 	.word	0x00000118
        /*04e4*/ 	.short	0x0100
        /*04e6*/ 	.byte	0x08
	.zero		1


	//   ....[71]....
        /*04e8*/ 	.word	0x000006c0
        /*04ec*/ 	.word	0x000000ff
        /*04f0*/ 	.word	0x00000240
        /*04f4*/ 	.short	0x0100
        /*04f6*/ 	.byte	0x08
	.zero		1


	//   ....[72]....
        /*04f8*/ 	.word	0x000006d0
        /*04fc*/ 	.word	0x000000ff
        /*0500*/ 	.word	0x00000120
        /*0504*/ 	.short	0x0100
        /*0506*/ 	.byte	0x08
	.zero		1


	//   ....[73]....
        /*0508*/ 	.word	0x000006e0
        /*050c*/ 	.word	0x000000ff
        /*0510*/ 	.word	0x00000248
        /*0514*/ 	.short	0x0100
        /*0516*/ 	.byte	0x08
	.zero		1


	//   ....[74]....
        /*0518*/ 	.word	0x00000b10
        /*051c*/ 	.word	0x000000ff
        /*0520*/ 	.word	0x00000260
        /*0524*/ 	.short	0x0100
        /*0526*/ 	.byte	0x06
	.zero		1


	//   ....[75]....
        /*0528*/ 	.word	0x00000b70
        /*052c*/ 	.word	0x000000ff
        /*0530*/ 	.word	0x00000268
        /*0534*/ 	.short	0x0100
        /*0536*/ 	.byte	0x06
	.zero		1


	//   ....[76]....
        /*0538*/ 	.word	0x00001960
        /*053c*/ 	.word	0x000000ff
        /*0540*/ 	.word	0x00000000
        /*0544*/ 	.short	0x010a
        /*0546*/ 	.byte	0x06
	.zero		1


	//   ....[77]....
        /*0548*/ 	.word	0x000019a0
        /*054c*/ 	.word	0x000000ff
        /*0550*/ 	.word	0x00000000
        /*0554*/ 	.short	0x010a
        /*0556*/ 	.byte	0x06
	.zero		1


	//   ....[78]....
        /*0558*/ 	.word	0x00001f80
        /*055c*/ 	.word	0x000000ff
        /*0560*/ 	.word	0x00000000
        /*0564*/ 	.short	0x010a
        /*0566*/ 	.byte	0x0c
	.zero		1


	//   ....[79]....
        /*0568*/ 	.word	0x00001fc0
        /*056c*/ 	.word	0x000000ff
        /*0570*/ 	.word	0x00000000
        /*0574*/ 	.short	0x010a
        /*0576*/ 	.byte	0x0c
	.zero		1


	//   ....[80]....
        /*0578*/ 	.word	0x000023a0
        /*057c*/ 	.word	0x0000000d
        /*0580*/ 	.word	0x00000000
        /*0584*/ 	.short	0x0101
        /*0586*/ 	.byte	0x3f
	.zero		1


	//   ....[81]....
        /*0588*/ 	.word	0x00002840
        /*058c*/ 	.word	0x00000008
        /*0590*/ 	.word	0x00000000
        /*0594*/ 	.short	0x0101
        /*0596*/ 	.byte	0x3f
	.zero		1


	//   ....[82]....
        /*0598*/ 	.word	0x00006110
        /*059c*/ 	.word	0x00000014
        /*05a0*/ 	.word	0x00000128
        /*05a4*/ 	.short	0x010a
        /*05a6*/ 	.byte	0x3f
	.zero		1


	//   ....[83]....
        /*05a8*/ 	.word	0x00006550
        /*05ac*/ 	.word	0x00000008
        /*05b0*/ 	.word	0x00000268
        /*05b4*/ 	.short	0x0101
        /*05b6*/ 	.byte	0x3f
	.zero		1


	//   ....[84]....
        /*05b8*/ 	.word	0x00006bd0
        /*05bc*/ 	.word	0x00000007
        /*05c0*/ 	.word	0x00000000
        /*05c4*/ 	.short	0x010a
        /*05c6*/ 	.byte	0x3f
	.zero		1


	//   ....[85]....
        /*05c8*/ 	.word	0x00006c50
        /*05cc*/ 	.word	0x00000008
        /*05d0*/ 	.word	0x00000000
        /*05d4*/ 	.short	0x010a
        /*05d6*/ 	.byte	0x3f
	.zero		1


	//   ....[86]....
        /*05d8*/ 	.word	0x00006ce0
        /*05dc*/ 	.word	0x00000009
        /*05e0*/ 	.word	0x00000000
        /*05e4*/ 	.short	0x010a
        /*05e6*/ 	.byte	0x3f
	.zero		1


	//   ....[87]....
        /*05e8*/ 	.word	0x00006d70
        /*05ec*/ 	.word	0x00000008
        /*05f0*/ 	.word	0x00000000
        /*05f4*/ 	.short	0x010a
        /*05f6*/ 	.byte	0x3f
	.zero		1


	//   ....[88]....
        /*05f8*/ 	.word	0x00006e00
        /*05fc*/ 	.word	0x00000009
        /*0600*/ 	.word	0x00000000
        /*0604*/ 	.short	0x010a
        /*0606*/ 	.byte	0x3f
	.zero		1


	//   ....[89]....
        /*0608*/ 	.word	0x00006e90
        /*060c*/ 	.word	0x00000008
        /*0610*/ 	.word	0x00000000
        /*0614*/ 	.short	0x010a
        /*0616*/ 	.byte	0x3f
	.zero		1


	//   ....[90]....
        /*0618*/ 	.word	0x00006f20
        /*061c*/ 	.word	0x00000009
        /*0620*/ 	.word	0x00000000
        /*0624*/ 	.short	0x010a
        /*0626*/ 	.byte	0x3f
	.zero		1


	//   ....[91]....
        /*0628*/ 	.word	0x00006fb0
        /*062c*/ 	.word	0x00000008
        /*0630*/ 	.word	0x00000000
        /*0634*/ 	.short	0x010a
        /*0636*/ 	.byte	0x3f
	.zero		1


	//   ....[92]....
        /*0638*/ 	.word	0x00007040
        /*063c*/ 	.word	0x00000009
        /*0640*/ 	.word	0x00000000
        /*0644*/ 	.short	0x010a
        /*0646*/ 	.byte	0x3f
	.zero		1


	//   ....[93]....
        /*0648*/ 	.word	0x000070d0
        /*064c*/ 	.word	0x00000008
        /*0650*/ 	.word	0x00000000
        /*0654*/ 	.short	0x010a
        /*0656*/ 	.byte	0x3f
	.zero		1


	//   ....[94]....
        /*0658*/ 	.word	0x00007160
        /*065c*/ 	.word	0x00000009
        /*0660*/ 	.word	0x00000000
        /*0664*/ 	.short	0x010a
        /*0666*/ 	.byte	0x3f
	.zero		1


	//   ....[95]....
        /*0668*/ 	.word	0x000071f0
        /*066c*/ 	.word	0x00000008
        /*0670*/ 	.word	0x00000000
        /*0674*/ 	.short	0x010a
        /*0676*/ 	.byte	0x3f
	.zero		1


	//   ....[96]....
        /*0678*/ 	.word	0x00007280
        /*067c*/ 	.word	0x00000009
        /*0680*/ 	.word	0x00000000
        /*0684*/ 	.short	0x010a
        /*0686*/ 	.byte	0x3f
	.zero		1


	//   ....[97]....
        /*0688*/ 	.word	0x00007310
        /*068c*/ 	.word	0x00000008
        /*0690*/ 	.word	0x00000000
        /*0694*/ 	.short	0x010a
        /*0696*/ 	.byte	0x3f
	.zero		1


	//   ....[98]....
        /*0698*/ 	.word	0x000073a0
        /*069c*/ 	.word	0x00000009
        /*06a0*/ 	.word	0x00000000
        /*06a4*/ 	.short	0x010a
        /*06a6*/ 	.byte	0x3f
	.zero		1


	//   ....[99]....
        /*06a8*/ 	.word	0x00007430
        /*06ac*/ 	.word	0x00000008
        /*06b0*/ 	.word	0x00000000
        /*06b4*/ 	.short	0x010a
        /*06b6*/ 	.byte	0x3f
	.zero		1


	//   ....[100]....
        /*06b8*/ 	.word	0x000074c0
        /*06bc*/ 	.word	0x00000009
        /*06c0*/ 	.word	0x00000000
        /*06c4*/ 	.short	0x010a
        /*06c6*/ 	.byte	0x3f
	.zero		1


	//   ....[101]....
        /*06c8*/ 	.word	0x00007550
        /*06cc*/ 	.word	0x00000008
        /*06d0*/ 	.word	0x00000000
        /*06d4*/ 	.short	0x010a
        /*06d6*/ 	.byte	0x3f
	.zero		1


	//   ....[102]....
        /*06d8*/ 	.word	0x000075e0
        /*06dc*/ 	.word	0x00000009
        /*06e0*/ 	.word	0x00000000
        /*06e4*/ 	.short	0x010a
        /*06e6*/ 	.byte	0x3f
	.zero		1


	//   ....[103]....
        /*06e8*/ 	.word	0x00007670
        /*06ec*/ 	.word	0x00000008
        /*06f0*/ 	.word	0x00000000
        /*06f4*/ 	.short	0x010a
        /*06f6*/ 	.byte	0x3f
	.zero		1


	//   ....[104]....
        /*06f8*/ 	.word	0x00007700
        /*06fc*/ 	.word	0x00000009
        /*0700*/ 	.word	0x00000000
        /*0704*/ 	.short	0x010a
        /*0706*/ 	.byte	0x3f
	.zero		1


	//   ....[105]....
        /*0708*/ 	.word	0x00007790
        /*070c*/ 	.word	0x00000008
        /*0710*/ 	.word	0x00000000
        /*0714*/ 	.short	0x010a
        /*0716*/ 	.byte	0x3f
	.zero		1


	//   ....[106]....
        /*0718*/ 	.word	0x00007820
        /*071c*/ 	.word	0x00000009
        /*0720*/ 	.word	0x00000000
        /*0724*/ 	.short	0x010a
        /*0726*/ 	.byte	0x3f
	.zero		1


	//   ....[107]....
        /*0728*/ 	.word	0x000078b0
        /*072c*/ 	.word	0x00000008
        /*0730*/ 	.word	0x00000000
        /*0734*/ 	.short	0x010a
        /*0736*/ 	.byte	0x3f
	.zero		1


	//   ....[108]....
        /*0738*/ 	.word	0x00007940
        /*073c*/ 	.word	0x00000009
        /*0740*/ 	.word	0x00000000
        /*0744*/ 	.short	0x010a
        /*0746*/ 	.byte	0x3f
	.zero		1


	//   ....[109]....
        /*0748*/ 	.word	0x000079d0
        /*074c*/ 	.word	0x00000008
        /*0750*/ 	.word	0x00000000
        /*0754*/ 	.short	0x010a
        /*0756*/ 	.byte	0x3f
	.zero		1


	//   ....[110]....
        /*0758*/ 	.word	0x00007a60
        /*075c*/ 	.word	0x00000009
        /*0760*/ 	.word	0x00000000
        /*0764*/ 	.short	0x010a
        /*0766*/ 	.byte	0x3f
	.zero		1


	//   ....[111]....
        /*0768*/ 	.word	0x00007af0
        /*076c*/ 	.word	0x00000008
        /*0770*/ 	.word	0x00000000
        /*0774*/ 	.short	0x010a
        /*0776*/ 	.byte	0x3f
	.zero		1


	//   ....[112]....
        /*0778*/ 	.word	0x00007b80
        /*077c*/ 	.word	0x00000009
        /*0780*/ 	.word	0x00000000
        /*0784*/ 	.short	0x010a
        /*0786*/ 	.byte	0x3f
	.zero		1


	//   ....[113]....
        /*0788*/ 	.word	0x00007c10
        /*078c*/ 	.word	0x00000008
        /*0790*/ 	.word	0x00000000
        /*0794*/ 	.short	0x010a
        /*0796*/ 	.byte	0x3f
	.zero		1


	//   ....[114]....
        /*0798*/ 	.word	0x00007ca0
        /*079c*/ 	.word	0x00000009
        /*07a0*/ 	.word	0x00000000
        /*07a4*/ 	.short	0x010a
        /*07a6*/ 	.byte	0x3f
	.zero		1


	//   ....[115]....
        /*07a8*/ 	.word	0x00007d30
        /*07ac*/ 	.word	0x00000008
        /*07b0*/ 	.word	0x00000000
        /*07b4*/ 	.short	0x010a
        /*07b6*/ 	.byte	0x3f
	.zero		1


	//   ....[116]....
        /*07b8*/ 	.word	0x00007dc0
        /*07bc*/ 	.word	0x00000009
        /*07c0*/ 	.word	0x00000000
        /*07c4*/ 	.short	0x010a
        /*07c6*/ 	.byte	0x3f
	.zero		1


	//   ....[117]....
        /*07c8*/ 	.word	0x00007e50
        /*07cc*/ 	.word	0x00000008
        /*07d0*/ 	.word	0x00000000
        /*07d4*/ 	.short	0x010a
        /*07d6*/ 	.byte	0x3f
	.zero		1


	//   ....[118]....
        /*07d8*/ 	.word	0x00007ee0
        /*07dc*/ 	.word	0x00000009
        /*07e0*/ 	.word	0x00000000
        /*07e4*/ 	.short	0x010a
        /*07e6*/ 	.byte	0x3f
	.zero		1


	//   ....[119]....
        /*07e8*/ 	.word	0x00007f70
        /*07ec*/ 	.word	0x00000006
        /*07f0*/ 	.word	0x00000000
        /*07f4*/ 	.short	0x010a
        /*07f6*/ 	.byte	0x3f
	.zero		1


	//   ....[120]....
        /*07f8*/ 	.word	0x00008000
        /*07fc*/ 	.word	0x00000003
        /*0800*/ 	.word	0x00000000
        /*0804*/ 	.short	0x010a
        /*0806*/ 	.byte	0x3f
	.zero		1


	//   ....[121]....
        /*0808*/ 	.word	0x00008070
        /*080c*/ 	.word	0x00000009
        /*0810*/ 	.word	0x00000000
        /*0814*/ 	.short	0x010a
        /*0816*/ 	.byte	0x3f
	.zero		1


	//   ....[122]....
        /*0818*/ 	.word	0x000080d0
        /*081c*/ 	.word	0x0000000d
        /*0820*/ 	.word	0x00000000
        /*0824*/ 	.short	0x010a
        /*0826*/ 	.byte	0x3f
	.zero		1


	//   ....[123]....
        /*0828*/ 	.word	0x000081a0
        /*082c*/ 	.word	0x00000014
        /*0830*/ 	.word	0x00000128
        /*0834*/ 	.short	0x010a
        /*0836*/ 	.byte	0x3f
	.zero		1


	//   ....[124]....
        /*0838*/ 	.word	0x00008270
        /*083c*/ 	.word	0x00000007
        /*0840*/ 	.word	0x00000000
        /*0844*/ 	.short	0x010a
        /*0846*/ 	.byte	0x3f
	.zero		1


	//   ....[125]....
        /*0848*/ 	.word	0x000082c0
        /*084c*/ 	.word	0x00000008
        /*0850*/ 	.word	0x00000000
        /*0854*/ 	.short	0x010a
        /*0856*/ 	.byte	0x3f
	.zero		1


	//   ....[126]....
        /*0858*/ 	.word	0x00008310
        /*085c*/ 	.word	0x00000009
        /*0860*/ 	.word	0x00000000
        /*0864*/ 	.short	0x010a
        /*0866*/ 	.byte	0x3f
	.zero		1


	//   ....[127]....
        /*0868*/ 	.word	0x00008360
        /*086c*/ 	.word	0x00000008
        /*0870*/ 	.word	0x00000000
        /*0874*/ 	.short	0x010a
        /*0876*/ 	.byte	0x3f
	.zero		1


	//   ....[128]....
        /*0878*/ 	.word	0x000083b0
        /*087c*/ 	.word	0x00000009
        /*0880*/ 	.word	0x00000000
        /*0884*/ 	.short	0x010a
        /*0886*/ 	.byte	0x3f
	.zero		1


	//   ....[129]....
        /*0888*/ 	.word	0x00008400
        /*088c*/ 	.word	0x00000008
        /*0890*/ 	.word	0x00000000
        /*0894*/ 	.short	0x010a
        /*0896*/ 	.byte	0x3f
	.zero		1


	//   ....[130]....
        /*0898*/ 	.word	0x00008450
        /*089c*/ 	.word	0x00000009
        /*08a0*/ 	.word	0x00000000
        /*08a4*/ 	.short	0x010a
        /*08a6*/ 	.byte	0x3f
	.zero		1


	//   ....[131]....
        /*08a8*/ 	.word	0x000084a0
        /*08ac*/ 	.word	0x00000008
        /*08b0*/ 	.word	0x00000000
        /*08b4*/ 	.short	0x010a
        /*08b6*/ 	.byte	0x3f
	.zero		1


	//   ....[132]....
        /*08b8*/ 	.word	0x000084f0
        /*08bc*/ 	.word	0x00000009
        /*08c0*/ 	.word	0x00000000
        /*08c4*/ 	.short	0x010a
        /*08c6*/ 	.byte	0x3f
	.zero		1


	//   ....[133]....
        /*08c8*/ 	.word	0x00008540
        /*08cc*/ 	.word	0x00000008
        /*08d0*/ 	.word	0x00000000
        /*08d4*/ 	.short	0x010a
        /*08d6*/ 	.byte	0x3f
	.zero		1


	//   ....[134]....
        /*08d8*/ 	.word	0x00008590
        /*08dc*/ 	.word	0x00000009
        /*08e0*/ 	.word	0x00000000
        /*08e4*/ 	.short	0x010a
        /*08e6*/ 	.byte	0x3f
	.zero		1


	//   ....[135]....
        /*08e8*/ 	.word	0x000085e0
        /*08ec*/ 	.word	0x00000008
        /*08f0*/ 	.word	0x00000000
        /*08f4*/ 	.short	0x010a
        /*08f6*/ 	.byte	0x3f
	.zero		1


	//   ....[136]....
        /*08f8*/ 	.word	0x00008630
        /*08fc*/ 	.word	0x00000009
        /*0900*/ 	.word	0x00000000
        /*0904*/ 	.short	0x010a
        /*0906*/ 	.byte	0x3f
	.zero		1


	//   ....[137]....
        /*0908*/ 	.word	0x00008680
        /*090c*/ 	.word	0x00000008
        /*0910*/ 	.word	0x00000000
        /*0914*/ 	.short	0x010a
        /*0916*/ 	.byte	0x3f
	.zero		1


	//   ....[138]....
        /*0918*/ 	.word	0x000086d0
        /*091c*/ 	.word	0x00000009
        /*0920*/ 	.word	0x00000000
        /*0924*/ 	.short	0x010a
        /*0926*/ 	.byte	0x3f
	.zero		1


	//   ....[139]....
        /*0928*/ 	.word	0x00008720
        /*092c*/ 	.word	0x00000008
        /*0930*/ 	.word	0x00000000
        /*0934*/ 	.short	0x010a
        /*0936*/ 	.byte	0x3f
	.zero		1


	//   ....[140]....
        /*0938*/ 	.word	0x00008770
        /*093c*/ 	.word	0x00000009
        /*0940*/ 	.word	0x00000000
        /*0944*/ 	.short	0x010a
        /*0946*/ 	.byte	0x3f
	.zero		1


	//   ....[141]....
        /*0948*/ 	.word	0x000087c0
        /*094c*/ 	.word	0x00000008
        /*0950*/ 	.word	0x00000000
        /*0954*/ 	.short	0x010a
        /*0956*/ 	.byte	0x3f
	.zero		1


	//   ....[142]....
        /*0958*/ 	.word	0x00008810
        /*095c*/ 	.word	0x00000009
        /*0960*/ 	.word	0x00000000
        /*0964*/ 	.short	0x010a
        /*0966*/ 	.byte	0x3f
	.zero		1


	//   ....[143]....
        /*0968*/ 	.word	0x00008860
        /*096c*/ 	.word	0x00000008
        /*0970*/ 	.word	0x00000000
        /*0974*/ 	.short	0x010a
        /*0976*/ 	.byte	0x3f
	.zero		1


	//   ....[144]....
        /*0978*/ 	.word	0x000088b0
        /*097c*/ 	.word	0x00000009
        /*0980*/ 	.word	0x00000000
        /*0984*/ 	.short	0x010a
        /*0986*/ 	.byte	0x3f
	.zero		1


	//   ....[145]....
        /*0988*/ 	.word	0x00008900
        /*098c*/ 	.word	0x00000008
        /*0990*/ 	.word	0x00000000
        /*0994*/ 	.short	0x010a
        /*0996*/ 	.byte	0x3f
	.zero		1


	//   ....[146]....
        /*0998*/ 	.word	0x00008950
        /*099c*/ 	.word	0x00000009
        /*09a0*/ 	.word	0x00000000
        /*09a4*/ 	.short	0x010a
        /*09a6*/ 	.byte	0x3f
	.zero		1


	//   ....[147]....
        /*09a8*/ 	.word	0x000089a0
        /*09ac*/ 	.word	0x00000008
        /*09b0*/ 	.word	0x00000000
        /*09b4*/ 	.short	0x010a
        /*09b6*/ 	.byte	0x3f
	.zero		1


	//   ....[148]....
        /*09b8*/ 	.word	0x000089f0
        /*09bc*/ 	.word	0x00000009
        /*09c0*/ 	.word	0x00000000
        /*09c4*/ 	.short	0x010a
        /*09c6*/ 	.byte	0x3f
	.zero		1


	//   ....[149]....
        /*09c8*/ 	.word	0x00008a40
        /*09cc*/ 	.word	0x00000008
        /*09d0*/ 	.word	0x00000000
        /*09d4*/ 	.short	0x010a
        /*09d6*/ 	.byte	0x3f
	.zero		1


	//   ....[150]....
        /*09d8*/ 	.word	0x00008a90
        /*09dc*/ 	.word	0x00000009
        /*09e0*/ 	.word	0x00000000
        /*09e4*/ 	.short	0x010a
        /*09e6*/ 	.byte	0x3f
	.zero		1


	//   ....[151]....
        /*09e8*/ 	.word	0x00008ae0
        /*09ec*/ 	.word	0x00000008
        /*09f0*/ 	.word	0x00000000
        /*09f4*/ 	.short	0x010a
        /*09f6*/ 	.byte	0x3f
	.zero		1


	//   ....[152]....
        /*09f8*/ 	.word	0x00008b30
        /*09fc*/ 	.word	0x00000009
        /*0a00*/ 	.word	0x00000000
        /*0a04*/ 	.short	0x010a
        /*0a06*/ 	.byte	0x3f
	.zero		1


	//   ....[153]....
        /*0a08*/ 	.word	0x00008b80
        /*0a0c*/ 	.word	0x00000008
        /*0a10*/ 	.word	0x00000000
        /*0a14*/ 	.short	0x010a
        /*0a16*/ 	.byte	0x3f
	.zero		1


	//   ....[154]....
        /*0a18*/ 	.word	0x00008bd0
        /*0a1c*/ 	.word	0x00000009
        /*0a20*/ 	.word	0x00000000
        /*0a24*/ 	.short	0x010a
        /*0a26*/ 	.byte	0x3f
	.zero		1


	//   ....[155]....
        /*0a28*/ 	.word	0x00008c20
        /*0a2c*/ 	.word	0x00000008
        /*0a30*/ 	.word	0x00000000
        /*0a34*/ 	.short	0x010a
        /*0a36*/ 	.byte	0x3f
	.zero		1


	//   ....[156]....
        /*0a38*/ 	.word	0x00008c70
        /*0a3c*/ 	.word	0x00000009
        /*0a40*/ 	.word	0x00000000
        /*0a44*/ 	.short	0x010a
        /*0a46*/ 	.byte	0x3f
	.zero		1


	//   ....[157]....
        /*0a48*/ 	.word	0x00008cc0
        /*0a4c*/ 	.word	0x00000008
        /*0a50*/ 	.word	0x00000000
        /*0a54*/ 	.short	0x010a
        /*0a56*/ 	.byte	0x3f
	.zero		1


	//   ....[158]....
        /*0a58*/ 	.word	0x00008d10
        /*0a5c*/ 	.word	0x00000009
        /*0a60*/ 	.word	0x00000000
        /*0a64*/ 	.short	0x010a
        /*0a66*/ 	.byte	0x3f
	.zero		1


	//   ....[159]....
        /*0a68*/ 	.word	0x00008d60
        /*0a6c*/ 	.word	0x00000006
        /*0a70*/ 	.word	0x00000000
        /*0a74*/ 	.short	0x010a
        /*0a76*/ 	.byte	0x3f
	.zero		1


	//----- nvinfo : EIATTR_NUM_MBARRIERS
	.align		4
.L_28:
        /*0a78*/ 	.byte	0x03, 0x38
        /*0a7a*/ 	.short	0x004c


	//----- nvinfo : EIATTR_EXIT_INSTR_OFFSETS
	.align		4
        /*0a7c*/ 	.byte	0x04, 0x1c
        /*0a7e*/ 	.short	(.L_30 - .L_29)


	//   ....[0]....
.L_29:
        /*0a80*/ 	.word	0x00000d20


	//   ....[1]....
        /*0a84*/ 	.word	0x00001500


	//   ....[2]....
        /*0a88*/ 	.word	0x00005830


	//   ....[3]....
        /*0a8c*/ 	.word	0x00005d90


	//   ....[4]....
        /*0a90*/ 	.word	0x00008050


	//----- nvinfo : EIATTR_MAX_THREADS
	.align		4
.L_30:
        /*0a94*/ 	.byte	0x04, 0x05
        /*0a96*/ 	.short	(.L_32 - .L_31)
.L_31:
        /*0a98*/ 	.word	0x00000180
        /*0a9c*/ 	.word	0x00000001
        /*0aa0*/ 	.word	0x00000001


	//----- nvinfo : EIATTR_CRS_STACK_SIZE
	.align		4
.L_32:
        /*0aa4*/ 	.byte	0x04, 0x1e
        /*0aa6*/ 	.short	(.L_34 - .L_33)
.L_33:
        /*0aa8*/ 	.word	0x00000000


	//----- nvinfo : EIATTR_CBANK_PARAM_SIZE
	.align		4
.L_34:
        /*0aac*/ 	.byte	0x03, 0x19
        /*0aae*/ 	.short	0x0470


	//----- nvinfo : EIATTR_PARAM_CBANK
	.align		4
        /*0ab0*/ 	.byte	0x04, 0x0a
        /*0ab2*/ 	.short	(.L_36 - .L_35)
	.align		4
.L_35:
        /*0ab4*/ 	.word	index@(.nv.constant0._ZN7cutlass13device_kernelINS_4gemm6kernel13GemmUniversalIN4cute5tupleIJiiiiEEENS1_10collective13CollectiveMmaINS1_37MainloopSm90TmaGmmaWarpSpecializedFP8ILi37ENS5_IJNS4_1CILi1EEENSA_ILi2EEESB_EEENS1_35KernelTmaWarpSpecializedCooperativeEEENS5_IJNSA_ILi128EEENSA_ILi64EEENSA_ILi32EEEEEENS_12float_e4m3_tENS5_IJlSB_lEEESK_SL_NS4_8TiledMMAINS4_8MMA_AtomIJNS4_4SM904GMMA30MMA_64x64x32_F32E4M3E4M3_SS_TNILNSP_7ScaleInE1ELSR_1EEEEEENS4_6LayoutINS5_IJSC_SB_SB_EEENS5_IJSB_NSA_ILi0EEESW_EEEEENS5_IJNS4_10UnderscoreESZ_SZ_EEEEENS4_23SM90_TMA_LOAD_MULTICASTENS4_14ComposedLayoutINS4_7SwizzleILi1ELi4ELi3EEENS4_18smem_ptr_flag_bitsILi8EEENSU_INS5_IJNSA_ILi8EEESI_EEENS5_IJSI_SB_EEEEEEEvNS4_8identityENS4_13SM90_TMA_LOADES1C_vS1D_EENS_8epilogue10collective6detail29Sm90TmaWarpSpecializedAdapterINS1H_15DefaultEpilogueISK_SL_SL_NS1G_6thread17LinearCombinationISK_Li1EffLNS1L_9ScaleType4KindE0ELNS_15FloatRoundStyleE2ESK_EENS1_15EpilogueDefaultEEEEEvvEEEEvNT_6ParamsE)
        /*0ab8*/ 	.short	0x0210
        /*0aba*/ 	.short	0x0470


	//----- nvinfo : EIATTR_SW_WAR
	.align		4
.L_36:
        /*0abc*/ 	.byte	0x04, 0x36
        /*0abe*/ 	.short	(.L_38 - .L_37)
.L_37:
        /*0ac0*/ 	.word	0x00000008
.L_38:


//--------------------- .nv.callgraph             --------------------------
	.section	.nv.callgraph,"",@"SHT_CUDA_CALLGRAPH"
	.align	4
	.sectionentsize	8
	.align		4
        /*0000*/ 	.word	0x00000000
	.align		4
        /*0004*/ 	.word	0xffffffff
	.align		4
        /*0008*/ 	.word	0x00000000
	.align		4
        /*000c*/ 	.word	0xfffffffe
	.align		4
        /*0010*/ 	.word	0x00000000
	.align		4
        /*0014*/ 	.word	0xfffffffd
	.align		4
        /*0018*/ 	.word	0x00000000
	.align		4
        /*001c*/ 	.word	0xfffffffc


//--------------------- .nv.constant4             --------------------------
	.section	.nv.constant4,"a",@progbits
	.align	8
	.align		8
.nv.constant4:
        /*0000*/ 	.dword	_ZN40_INTERNAL_6530af04_4_k_cu_aecbad8f_247454cuda3std3__45__cpo5beginE
	.align		8
        /*0008*/ 	.dword	_ZN40_INTERNAL_6530af04_4_k_cu_aecbad8f_247454cuda3std3__45__cpo3endE
	.align		8
        /*0010*/ 	.dword	_ZN40_INTERNAL_6530af04_4_k_cu_aecbad8f_247454cuda3std3__45__cpo6cbeginE
	.align		8
        /*0018*/ 	.dword	_ZN40_INTERNAL_6530af04_4_k_cu_aecbad8f_247454cuda3std3__45__cpo4cendE
	.align		8
        /*0020*/ 	.dword	_ZN40_INTERNAL_6530af04_4_k_cu_aecbad8f_247454cuda3std3__442_GLOBAL__N__6530af04_4_k_cu_aecbad8f_247456ignoreE
	.align		8
        /*0028*/ 	.dword	_ZN40_INTERNAL_6530af04_4_k_cu_aecbad8f_247454cuda3std3__419piecewise_constructE
	.align		8
        /*0030*/ 	.dword	_ZN40_INTERNAL_6530af04_4_k_cu_aecbad8f_247454cuda3std3__48in_placeE
	.align		8
        /*0038*/ 	.dword	_ZN40_INTERNAL_6530af04_4_k_cu_aecbad8f_247454cuda3std6ranges3__45__cpo4swapE
	.align		8
        /*0040*/ 	.dword	_ZN40_INTERNAL_6530af04_4_k_cu_aecbad8f_247454cuda3std6ranges3__45__cpo9iter_moveE
	.align		8
        /*0048*/ 	.dword	_ZN40_INTERNAL_6530af04_4_k_cu_aecbad8f_247454cute7productE
	.align		8
        /*0050*/ 	.dword	_ZN40_INTERNAL_6530af04_4_k_cu_aecbad8f_247454cute1_E


//--------------------- .text._ZN7cutlass13device_kernelINS_4gemm6kernel13GemmUniversalIN4cute5tupleIJiiiiEEENS1_10collective13CollectiveMmaINS1_37MainloopSm90TmaGmmaWarpSpecializedFP8ILi37ENS5_IJNS4_1CILi1EEENSA_ILi2EEESB_EEENS1_35KernelTmaWarpSpecializedCooperativeEEENS5_IJNSA_ILi128EEENSA_ILi64EEENSA_ILi32EEEEEENS_12float_e4m3_tENS5_IJlSB_lEEESK_SL_NS4_8TiledMMAINS4_8MMA_AtomIJNS4_4SM904GMMA30MMA_64x64x32_F32E4M3E4M3_SS_TNILNSP_7ScaleInE1ELSR_1EEEEEENS4_6LayoutINS5_IJSC_SB_SB_EEENS5_IJSB_NSA_ILi0EEESW_EEEEENS5_IJNS4_10UnderscoreESZ_SZ_EEEEENS4_23SM90_TMA_LOAD_MULTICASTENS4_14ComposedLayoutINS4_7SwizzleILi1ELi4ELi3EEENS4_18smem_ptr_flag_bitsILi8EEENSU_INS5_IJNSA_ILi8EEESI_EEENS5_IJSI_SB_EEEEEEEvNS4_8identityENS4_13SM90_TMA_LOADES1C_vS1D_EENS_8epilogue10collective6detail29Sm90TmaWarpSpecializedAdapterINS1H_15DefaultEpilogueISK_SL_SL_NS1G_6thread17LinearCombinationISK_Li1EffLNS1L_9ScaleType4KindE0ELNS_15FloatRoundStyleE2ESK_EENS1_15EpilogueDefaultEEEEEvvEEEEvNT_6ParamsE --------------------------
	.section	.text._ZN7cutlass13device_kernelINS_4gemm6kernel13GemmUniversalIN4cute5tupleIJiiiiEEENS1_10collective13CollectiveMmaINS1_37MainloopSm90TmaGmmaWarpSpecializedFP8ILi37ENS5_IJNS4_1CILi1EEENSA_ILi2EEESB_EEENS1_35KernelTmaWarpSpecializedCooperativeEEENS5_IJNSA_ILi128EEENSA_ILi64EEENSA_ILi32EEEEEENS_12float_e4m3_tENS5_IJlSB_lEEESK_SL_NS4_8TiledMMAINS4_8MMA_AtomIJNS4_4SM904GMMA30MMA_64x64x32_F32E4M3E4M3_SS_TNILNSP_7ScaleInE1ELSR_1EEEEEENS4_6LayoutINS5_IJSC_SB_SB_EEENS5_IJSB_NSA_ILi0EEESW_EEEEENS5_IJNS4_10UnderscoreESZ_SZ_EEEEENS4_23SM90_TMA_LOAD_MULTICASTENS4_14ComposedLayoutINS4_7SwizzleILi1ELi4ELi3EEENS4_18smem_ptr_flag_bitsILi8EEENSU_INS5_IJNSA_ILi8EEESI_EEENS5_IJSI_SB_EEEEEEEvNS4_8identityENS4_13SM90_TMA_LOADES1C_vS1D_EENS_8epilogue10collective6detail29Sm90TmaWarpSpecializedAdapterINS1H_15DefaultEpilogueISK_SL_SL_NS1G_6thread17LinearCombinationISK_Li1EffLNS1L_9ScaleType4KindE0ELNS_15FloatRoundStyleE2ESK_EENS1_15EpilogueDefaultEEEEEvvEEEEvNT_6ParamsE,"ax",@progbits
	.align	128
.text._ZN7cutlass13device_kernelINS_4gemm6kernel13GemmUniversalIN4cute5tupleIJiiiiEEENS1_10collective13CollectiveMmaINS1_37MainloopSm90TmaGmmaWarpSpecializedFP8ILi37ENS5_IJNS4_1CILi1EEENSA_ILi2EEESB_EEENS1_35KernelTmaWarpSpecializedCooperativeEEENS5_IJNSA_ILi128EEENSA_ILi64EEENSA_ILi32EEEEEENS_12float_e4m3_tENS5_IJlSB_lEEESK_SL_NS4_8TiledMMAINS4_8MMA_AtomIJNS4_4SM904GMMA30MMA_64x64x32_F32E4M3E4M3_SS_TNILNSP_7ScaleInE1ELSR_1EEEEEENS4_6LayoutINS5_IJSC_SB_SB_EEENS5_IJSB_NSA_ILi0EEESW_EEEEENS5_IJNS4_10UnderscoreESZ_SZ_EEEEENS4_23SM90_TMA_LOAD_MULTICASTENS4_14ComposedLayoutINS4_7SwizzleILi1ELi4ELi3EEENS4_18smem_ptr_flag_bitsILi8EEENSU_INS5_IJNSA_ILi8EEESI_EEENS5_IJSI_SB_EEEEEEEvNS4_8identityENS4_13SM90_TMA_LOADES1C_vS1D_EENS_8epilogue10collective6detail29Sm90TmaWarpSpecializedAdapterINS1H_15DefaultEpilogueISK_SL_SL_NS1G_6thread17LinearCombinationISK_Li1EffLNS1L_9ScaleType4KindE0ELNS_15FloatRoundStyleE2ESK_EENS1_15EpilogueDefaultEEEEEvvEEEEvNT_6ParamsE:
        .type           _ZN7cutlass13device_kernelINS_4gemm6kernel13GemmUniversalIN4cute5tupleIJiiiiEEENS1_10collective13CollectiveMmaINS1_37MainloopSm90TmaGmmaWarpSpecializedFP8ILi37ENS5_IJNS4_1CILi1EEENSA_ILi2EEESB_EEENS1_35KernelTmaWarpSpecializedCooperativeEEENS5_IJNSA_ILi128EEENSA_ILi64EEENSA_ILi32EEEEEENS_12float_e4m3_tENS5_IJlSB_lEEESK_SL_NS4_8TiledMMAINS4_8MMA_AtomIJNS4_4SM904GMMA30MMA_64x64x32_F32E4M3E4M3_SS_TNILNSP_7ScaleInE1ELSR_1EEEEEENS4_6LayoutINS5_IJSC_SB_SB_EEENS5_IJSB_NSA_ILi0EEESW_EEEEENS5_IJNS4_10UnderscoreESZ_SZ_EEEEENS4_23SM90_TMA_LOAD_MULTICASTENS4_14ComposedLayoutINS4_7SwizzleILi1ELi4ELi3EEENS4_18smem_ptr_flag_bitsILi8EEENSU_INS5_IJNSA_ILi8EEESI_EEENS5_IJSI_SB_EEEEEEEvNS4_8identityENS4_13SM90_TMA_LOADES1C_vS1D_EENS_8epilogue10collective6detail29Sm90TmaWarpSpecializedAdapterINS1H_15DefaultEpilogueISK_SL_SL_NS1G_6thread17LinearCombinationISK_Li1EffLNS1L_9ScaleType4KindE0ELNS_15FloatRoundStyleE2ESK_EENS1_15EpilogueDefaultEEEEEvvEEEEvNT_6ParamsE,@function
        .size           _ZN7cutlass13device_kernelINS_4gemm6kernel13GemmUniversalIN4cute5tupleIJiiiiEEENS1_10collective13CollectiveMmaINS1_37MainloopSm90TmaGmmaWarpSpecializedFP8ILi37ENS5_IJNS4_1CILi1EEENSA_ILi2EEESB_EEENS1_35KernelTmaWarpSpecializedCooperativeEEENS5_IJNSA_ILi128EEENSA_ILi64EEENSA_ILi32EEEEEENS_12float_e4m3_tENS5_IJlSB_lEEESK_SL_NS4_8TiledMMAINS4_8MMA_AtomIJNS4_4SM904GMMA30MMA_64x64x32_F32E4M3E4M3_SS_TNILNSP_7ScaleInE1ELSR_1EEEEEENS4_6LayoutINS5_IJSC_SB_SB_EEENS5_IJSB_NSA_ILi0EEESW_EEEEENS5_IJNS4_10UnderscoreESZ_SZ_EEEEENS4_23SM90_TMA_LOAD_MULTICASTENS4_14ComposedLayoutINS4_7SwizzleILi1ELi4ELi3EEENS4_18smem_ptr_flag_bitsILi8EEENSU_INS5_IJNSA_ILi8EEESI_EEENS5_IJSI_SB_EEEEEEEvNS4_8identityENS4_13SM90_TMA_LOADES1C_vS1D_EENS_8epilogue10collective6detail29Sm90TmaWarpSpecializedAdapterINS1H_15DefaultEpilogueISK_SL_SL_NS1G_6thread17LinearCombinationISK_Li1EffLNS1L_9ScaleType4KindE0ELNS_15FloatRoundStyleE2ESK_EENS1_15EpilogueDefaultEEEEEvvEEEEvNT_6ParamsE,(.L_x_209 - _ZN7cutlass13device_kernelINS_4gemm6kernel13GemmUniversalIN4cute5tupleIJiiiiEEENS1_10collective13CollectiveMmaINS1_37MainloopSm90TmaGmmaWarpSpecializedFP8ILi37ENS5_IJNS4_1CILi1EEENSA_ILi2EEESB_EEENS1_35KernelTmaWarpSpecializedCooperativeEEENS5_IJNSA_ILi128EEENSA_ILi64EEENSA_ILi32EEEEEENS_12float_e4m3_tENS5_IJlSB_lEEESK_SL_NS4_8TiledMMAINS4_8MMA_AtomIJNS4_4SM904GMMA30MMA_64x64x32_F32E4M3E4M3_SS_TNILNSP_7ScaleInE1ELSR_1EEEEEENS4_6LayoutINS5_IJSC_SB_SB_EEENS5_IJSB_NSA_ILi0EEESW_EEEEENS5_IJNS4_10UnderscoreESZ_SZ_EEEEENS4_23SM90_TMA_LOAD_MULTICASTENS4_14ComposedLayoutINS4_7SwizzleILi1ELi4ELi3EEENS4_18smem_ptr_flag_bitsILi8EEENSU_INS5_IJNSA_ILi8EEESI_EEENS5_IJSI_SB_EEEEEEEvNS4_8identityENS4_13SM90_TMA_LOADES1C_vS1D_EENS_8epilogue10collective6detail29Sm90TmaWarpSpecializedAdapterINS1H_15DefaultEpilogueISK_SL_SL_NS1G_6thread17LinearCombinationISK_Li1EffLNS1L_9ScaleType4KindE0ELNS_15FloatRoundStyleE2ESK_EENS1_15EpilogueDefaultEEEEEvvEEEEvNT_6ParamsE)
        .other          _ZN7cutlass13device_kernelINS_4gemm6kernel13GemmUniversalIN4cute5tupleIJiiiiEEENS1_10collective13CollectiveMmaINS1_37MainloopSm90TmaGmmaWarpSpecializedFP8ILi37ENS5_IJNS4_1CILi1EEENSA_ILi2EEESB_EEENS1_35KernelTmaWarpSpecializedCooperativeEEENS5_IJNSA_ILi128EEENSA_ILi64EEENSA_ILi32EEEEEENS_12float_e4m3_tENS5_IJlSB_lEEESK_SL_NS4_8TiledMMAINS4_8MMA_AtomIJNS4_4SM904GMMA30MMA_64x64x32_F32E4M3E4M3_SS_TNILNSP_7ScaleInE1ELSR_1EEEEEENS4_6LayoutINS5_IJSC_SB_SB_EEENS5_IJSB_NSA_ILi0EEESW_EEEEENS5_IJNS4_10UnderscoreESZ_SZ_EEEEENS4_23SM90_TMA_LOAD_MULTICASTENS4_14ComposedLayoutINS4_7SwizzleILi1ELi4ELi3EEENS4_18smem_ptr_flag_bitsILi8EEENSU_INS5_IJNSA_ILi8EEESI_EEENS5_IJSI_SB_EEEEEEEvNS4_8identityENS4_13SM90_TMA_LOADES1C_vS1D_EENS_8epilogue10collective6detail29Sm90TmaWarpSpecializedAdapterINS1H_15DefaultEpilogueISK_SL_SL_NS1G_6thread17LinearCombinationISK_Li1EffLNS1L_9ScaleType4KindE0ELNS_15FloatRoundStyleE2ESK_EENS1_15EpilogueDefaultEEEEEvvEEEEvNT_6ParamsE,@"STO_CUDA_ENTRY STV_DEFAULT"
_ZN7cutlass13device_kernelINS_4gemm6kernel13GemmUniversalIN4cute5tupleIJiiiiEEENS1_10collective13CollectiveMmaINS1_37MainloopSm90TmaGmmaWarpSpecializedFP8ILi37ENS5_IJNS4_1CILi1EEENSA_ILi2EEESB_EEENS1_35KernelTmaWarpSpecializedCooperativeEEENS5_IJNSA_ILi128EEENSA_ILi64EEENSA_ILi32EEEEEENS_12float_e4m3_tENS5_IJlSB_lEEESK_SL_NS4_8TiledMMAINS4_8MMA_AtomIJNS4_4SM904GMMA30MMA_64x64x32_F32E4M3E4M3_SS_TNILNSP_7ScaleInE1ELSR_1EEEEEENS4_6LayoutINS5_IJSC_SB_SB_EEENS5_IJSB_NSA_ILi0EEESW_EEEEENS5_IJNS4_10UnderscoreESZ_SZ_EEEEENS4_23SM90_TMA_LOAD_MULTICASTENS4_14ComposedLayoutINS4_7SwizzleILi1ELi4ELi3EEENS4_18smem_ptr_flag_bitsILi8EEENSU_INS5_IJNSA_ILi8EEESI_EEENS5_IJSI_SB_EEEEEEEvNS4_8identityENS4_13SM90_TMA_LOADES1C_vS1D_EENS_8epilogue10collective6detail29Sm90TmaWarpSpecializedAdapterINS1H_15DefaultEpilogueISK_SL_SL_NS1G_6thread17LinearCombinationISK_Li1EffLNS1L_9ScaleType4KindE0ELNS_15FloatRoundStyleE2ESK_EENS1_15EpilogueDefaultEEEEEvvEEEEvNT_6ParamsE:
[----:B------:R-:W-:Y:S01]  /*0000*/  LDC R1, c[0x0][0x28] ;  /* 0x00000a00ff017b82 */ /* 0x000fe20000000800 */
[----:B------:R-:W0:Y:S01]  /*0010*/  S2R R0, SR_TID.X ;  /* 0x0000000000007919 */ /* 0x000e220000002100 */
[----:B------:R-:W-:Y:S01]  /*0020*/  ELECT P0, URZ, PT ;  /* 0x00000000003f782f */ /* 0x000fe20003800000 */
[----:B------:R-:W-:Y:S01]  /*0030*/  BSSY B0, `(.L_x_0) ;  /* 0x000000f000007945 */ /* 0x000fe20003800000 */
[--C-:B0-----:R-:W-:Y:S02]  /*0040*/  SHF.R.U32.HI R2, RZ, 0x5, R0.reuse ;  /* 0x00000005ff027819 */ /* 0x101fe40000011600 */
[----:B------:R-:W-:-:S03]  /*0050*/  SHF.R.U32.HI R4, RZ, 0x7, R0 ;  /* 0x00000007ff047819 */ /* 0x000fc60000011600 */
[----:B------:R-:W0:Y:S04]  /*0060*/  SHFL.IDX PT, R3, R2, RZ, 0x1f ;  /* 0x00001fff02037589 */ /* 0x000e2800000e0000 */
[----:B------:R-:W1:Y:S01]  /*0070*/  SHFL.IDX PT, R4, R4, RZ, 0x1f ;  /* 0x00001fff04047589 */ /* 0x000e6200000e0000 */
[----:B0-----:R-:W-:-:S13]  /*0080*/  ISETP.NE.OR P0, PT, R3, RZ, !P0 ;  /* 0x000000ff0300720c */ /* 0x001fda0004705670 */
[----:B-1----:R-:W-:Y:S05]  /*0090*/  @P0 BRA `(.L_x_1) ;  /* 0x0000000000200947 */ /* 0x002fea0003800000 */
[----:B------:R-:W-:Y:S02]  /*00a0*/  ULDC.64 UR4, c[0x0][0x198] ;  /* 0x0000660000047ab9 */ /* 0x000fe40000000a00 */
[----:B------:R-:W-:Y:S02]  /*00b0*/  UIADD3 UR6, UP0, UR4, 0xf0, URZ ;  /* 0x000000f004067890 */ /* 0x000fe4000ff1e03f */
[----:B------:R-:W-:Y:S02]  /*00c0*/  UIADD3 UR4, UP1, UR4, 0x1f0, URZ ;  /* 0x000001f004047890 */ /* 0x000fe4000ff3e03f */
[----:B------:R-:W-:Y:S02]  /*00d0*/  UIADD3.X UR7, URZ, UR5, URZ, UP0, !UPT ;  /* 0x000000053f077290 */ /* 0x000fe400087fe43f */
[----:B------:R-:W-:-:S07]  /*00e0*/  UIADD3.X UR5, URZ, UR5, URZ, UP1, !UPT ;  /* 0x000000053f057290 */ /* 0x000fce0008ffe43f */
[----:B------:R0:W-:Y:S02]  /*00f0*/  UTMACCTL.PF [UR6] ;  /* 0x00000000060079b9 */ /* 0x0001e40008040000 */
[----:B------:R0:W-:Y:S02]  /*0100*/  UTMACCTL.PF [UR4] ;  /* 0x00000000040079b9 */ /* 0x0001e40008040000 */
[----:B0-----:R-:W-:Y:S01]  /*0110*/  NOP ;  /* 0x0000000000007918 */ /* 0x001fe20000000000 */
.L_x_1:
[----:B------:R-:W-:Y:S05]  /*0120*/  BSYNC B0 ;  /* 0x0000000000007941 */ /* 0x000fea0003800000 */
.L_x_0:
[----:B------:R-:W0:Y:S02]  /*0130*/  SHFL.IDX PT, R5, R2, RZ, 0x1f ;  /* 0x00001fff02057589 */ /* 0x000e2400000e0000 */
[----:B0-----:R-:W-:-:S13]  /*0140*/  ISETP.NE.AND P0, PT, R5, RZ, PT ;  /* 0x000000ff0500720c */ /* 0x001fda0003f05270 */
[----:B------:R-:W-:Y:S05]  /*0150*/  @P0 BRA `(.L_x_2) ;  /* 0x00000004006c0947 */ /* 0x000fea0003800000 */
[----:B------:R-:W-:Y:S01]  /*0160*/  ELECT P0, URZ, PT ;  /* 0x00000000003f782f */ /* 0x000fe20003800000 */
[----:B------:R-:W-:-:S12]  /*0170*/  BSSY B0, `(.L_x_2) ;  /* 0x0000059000007945 */ /* 0x000fd80003800000 */
[----:B------:R-:W-:Y:S05]  /*0180*/  @!P0 BRA `(.L_x_3) ;  /* 0x00000004005c8947 */ /* 0x000fea0003800000 */
[----:B------:R-:W0:Y:S01]  /*0190*/  S2UR UR8, SR_CgaCtaId ;  /* 0x00000000000879c3 */ /* 0x000e220000008800 */
[----:B------:R-:W-:Y:S01]  /*01a0*/  UMOV UR4, 0x400 ;  /* 0x0000040000047882 */ /* 0x000fe20000000000 */
[----:B------:R-:W-:Y:S01]  /*01b0*/  UMOV UR5, 0x1 ;  /* 0x0000000100057882 */ /* 0x000fe20000000000 */
[----:B------:R-:W-:Y:S02]  /*01c0*/  UMOV UR6, 0x4 ;  /* 0x0000000400067882 */ /* 0x000fe40000000000 */
[----:B------:R-:W-:-:S04]  /*01d0*/  UIADD3 UR6, -UR6, 0x100000, URZ ;  /* 0x0010000006067890 */ /* 0x000fc8000fffe13f */
[----:B------:R-:W-:Y:S02]  /*01e0*/  USHF.L.U32 UR7, UR6, 0xb, URZ ;  /* 0x0000000b06077899 */ /* 0x000fe4000800063f */
[----:B------:R-:W-:Y:S02]  /*01f0*/  USHF.L.U32 UR6, UR6, 0x1, URZ ;  /* 0x0000000106067899 */ /* 0x000fe4000800063f */
[----:B0-----:R-:W-:Y:S02]  /*0200*/  ULEA UR8, UR8, UR4, 0x18 ;  /* 0x0000000408087291 */ /* 0x001fe4000f8ec03f */
[----:B------:R-:W-:-:S04]  /*0210*/  UIADD3 UR4, -UR5, 0x100000, URZ ;  /* 0x0010000005047890 */ /* 0x000fc8000fffe13f */
[----:B------:R-:W-:Y:S02]  /*0220*/  USHF.L.U32 UR5, UR4, 0xb, URZ ;  /* 0x0000000b04057899 */ /* 0x000fe4000800063f */
[----:B------:R-:W-:Y:S01]  /*0230*/  USHF.L.U32 UR4, UR4, 0x1, URZ ;  /* 0x0000000104047899 */ /* 0x000fe2000800063f */
[----:B------:R-:W0:Y:S11]  /*0240*/  FENCE.VIEW.ASYNC.S ;  /* 0x00000000000073c6 */ /* 0x000e360000000000 */
[----:B0-----:R0:W1:Y:S01]  /*0250*/  SYNCS.EXCH.64 URZ, [UR8], UR4 ;  /* 0x00000004083f75b2 */ /* 0x0010620008000100 */
[----:B------:R0:W2:Y:S01]  /*0260*/  SYNCS.EXCH.64 URZ, [UR8+0x128], UR6 ;  /* 0x00012806083f75b2 */ /* 0x0000a20008000100 */
[----:B------:R0:W3:Y:S01]  /*0270*/  SYNCS.EXCH.64 URZ, [UR8+0x8], UR4 ;  /* 0x00000804083f75b2 */ /* 0x0000e20008000100 */
[----:B------:R0:W4:Y:S01]  /*0280*/  SYNCS.EXCH.64 URZ, [UR8+0x130], UR6 ;  /* 0x00013006083f75b2 */ /* 0x0001220008000100 */
[----:B------:R0:W0:Y:S01]  /*0290*/  SYNCS.EXCH.64 URZ, [UR8+0x10], UR4 ;  /* 0x00001004083f75b2 */ /* 0x0000220008000100 */
        /* <DEDUP_REMOVED lines=69> */
[----:B-1234-:R-:W-:Y:S01]  /*06f0*/  NOP ;  /* 0x0000000000007918 */ /* 0x01efe20000000000 */
.L_x_3:
[----:B0-----:R-:W-:Y:S05]  /*0700*/  BSYNC B0 ;  /* 0x0000000000007941 */ /* 0x001fea0003800000 */
.L_x_2:
[----:B------:R-:W0:Y:S01]  /*0710*/  SHFL.IDX PT, R2, R2, RZ, 0x1f ;  /* 0x00001fff02027589 */ /* 0x000e2200000e0000 */
[----:B------:R-:W-:Y:S01]  /*0720*/  SHF.R.S32.HI R7, RZ, 0x1f, R0 ;  /* 0x0000001fff077819 */ /* 0x000fe20000011400 */
[----:B------:R-:W1:Y:S01]  /*0730*/  S2UR UR8, SR_CTAID.X ;  /* 0x00000000000879c3 */ /* 0x000e620000002500 */
[----:B------:R-:W-:Y:S01]  /*0740*/  ELECT P0, URZ, PT ;  /* 0x00000000003f782f */ /* 0x000fe20003800000 */
[----:B------:R-:W2:Y:S01]  /*0750*/  S2R R8, SR_CTAID.Y ;  /* 0x0000000000087919 */ /* 0x000ea20000002600 */
[----:B------:R-:W-:Y:S01]  /*0760*/  LEA.HI R7, R7, R0, RZ, 0x7 ;  /* 0x0000000007077211 */ /* 0x000fe200078f38ff */
[----:B------:R-:W-:Y:S01]  /*0770*/  ULDC UR4, c[0x0][0x154] ;  /* 0x0000550000047ab9 */ /* 0x000fe20000000800 */
[----:B------:R-:W-:Y:S01]  /*0780*/  NOP ;  /* 0x0000000000007918 */ /* 0x000fe20000000000 */
[----:B------:R-:W-:Y:S01]  /*0790*/  NOP ;  /* 0x0000000000007918 */ /* 0x000fe20000000000 */
[----:B------:R-:W-:Y:S01]  /*07a0*/  LOP3.LUT R7, R7, 0xffffff80, RZ, 0xc0, !PT ;  /* 0xffffff8007077812 */ /* 0x000fe200078ec0ff */
[----:B------:R-:W3:Y:S04]  /*07b0*/  LDC R14, c[0x0][0x140] ;  /* 0x00005000ff0e7b82 */ /* 0x000ee80000000800 */
[----:B------:R-:W-:-:S04]  /*07c0*/  IMAD.IADD R7, R0, 0x1, -R7 ;  /* 0x0000000100077824 */ /* 0x000fc800078e0a07 */
[----:B------:R-:W4:Y:S01]  /*07d0*/  LDC R19, c[0x0][0x148] ;  /* 0x00005200ff137b82 */ /* 0x000f220000000800 */
[----:B------:R-:W-:Y:S02]  /*07e0*/  SHF.R.S32.HI R6, RZ, 0x1f, R7 ;  /* 0x0000001fff067819 */ /* 0x000fe40000011407 */
[----:B------:R-:W-:Y:S02]  /*07f0*/  LOP3.LUT P2, RZ, R7, 0x7, RZ, 0xc0, !PT ;  /* 0x0000000707ff7812 */ /* 0x000fe4000784c0ff */
[----:B------:R-:W-:Y:S02]  /*0800*/  LEA.HI R6, R6, R7, RZ, 0x3 ;  /* 0x0000000706067211 */ /* 0x000fe400078f18ff */
[----:B0-----:R-:W-:Y:S01]  /*0810*/  ISETP.NE.OR P0, PT, R2, RZ, !P0 ;  /* 0x000000ff0200720c */ /* 0x001fe20004705670 */
[----:B------:R-:W0:Y:S01]  /*0820*/  LDC R12, c[0x0][0x144] ;  /* 0x00005100ff0c7b82 */ /* 0x000e220000000800 */
[--C-:B------:R-:W-:Y:S02]  /*0830*/  SHF.R.S32.HI R2, RZ, 0x3, R6.reuse ;  /* 0x00000003ff027819 */ /* 0x100fe40000011406 */
[----:B------:R-:W-:-:S02]  /*0840*/  SHF.R.S32.HI R11, RZ, 0x1f, R6 ;  /* 0x0000001fff0b7819 */ /* 0x000fc40000011406 */
[----:B------:R-:W-:Y:S02]  /*0850*/  SHF.R.S32.HI R6, RZ, 0x1f, R5 ;  /* 0x0000001fff067819 */ /* 0x000fe40000011405 */
[----:B------:R-:W-:Y:S02]  /*0860*/  LEA.HI R11, R11, R2, RZ, 0x2 ;  /* 0x000000020b0b7211 */ /* 0x000fe400078f10ff */
[----:B------:R-:W-:Y:S02]  /*0870*/  LEA.HI R6, R6, R5, RZ, 0x2 ;  /* 0x0000000506067211 */ /* 0x000fe400078f10ff */
[----:B--2---:R-:W-:Y:S01]  /*0880*/  I2FP.F32.U32 R10, R8 ;  /* 0x00000008000a7245 */ /* 0x004fe20000201000 */
[----:B------:R-:W-:Y:S01]  /*0890*/  VOTEU.ALL UP0, P0 ;  /* 0x00000000003f7886 */ /* 0x000fe20000000000 */
[----:B------:R-:W-:Y:S01]  /*08a0*/  LOP3.LUT R6, R6, 0x3ffffffc, RZ, 0xc0, !PT ;  /* 0x3ffffffc06067812 */ /* 0x000fe200078ec0ff */
[----:B------:R-:W-:Y:S01]  /*08b0*/  VOTEU.ALL UP1, P0 ;  /* 0x00000000003f7886 */ /* 0x000fe20000020000 */
[----:B------:R-:W-:Y:S01]  /*08c0*/  LOP3.LUT R11, R11, 0xfffffffc, RZ, 0xc0, !PT ;  /* 0xfffffffc0b0b7812 */ /* 0x000fe200078ec0ff */
[----:B------:R-:W-:Y:S01]  /*08d0*/  FMUL R13, R10, UR4 ;  /* 0x000000040a0d7c20 */ /* 0x000fe20008400000 */
[----:B------:R-:W2:Y:S01]  /*08e0*/  @!UP0 S2UR UR7, SR_CgaCtaId ;  /* 0x00000000000789c3 */ /* 0x000ea20000008800 */
[----:B------:R-:W-:Y:S01]  /*08f0*/  IMAD.IADD R6, R5, 0x1, -R6 ;  /* 0x0000000105067824 */ /* 0x000fe200078e0a06 */
[----:B-1----:R-:W-:Y:S01]  /*0900*/  I2FP.F32.U32 R5, UR8 ;  /* 0x0000000800057c45 */ /* 0x002fe20008201000 */
[----:B------:R-:W-:Y:S01]  /*0910*/  ULDC UR4, c[0x0][0x150] ;  /* 0x0000540000047ab9 */ /* 0x000fe20000000800 */
[----:B------:R-:W-:Y:S01]  /*0920*/  IMAD.IADD R11, R2, 0x1, -R11 ;  /* 0x00000001020b7824 */ /* 0x000fe200078e0a0b */
[----:B------:R-:W-:Y:S01]  /*0930*/  SHF.R.S32.HI R2, RZ, 0x1f, R3 ;  /* 0x0000001fff027819 */ /* 0x000fe20000011403 */
[----:B------:R-:W1:Y:S01]  /*0940*/  F2I.U32.TRUNC.NTZ R13, R13 ;  /* 0x0000000d000d7305 */ /* 0x000e62000020f000 */
[----:B------:R-:W-:Y:S01]  /*0950*/  FMUL R10, R5, UR4 ;  /* 0x00000004050a7c20 */ /* 0x000fe20008400000 */
[----:B------:R-:W-:Y:S01]  /*0960*/  IMAD R6, R6, 0x4, R11 ;  /* 0x0000000406067824 */ /* 0x000fe200078e020b */
[----:B------:R-:W-:Y:S01]  /*0970*/  LEA.HI R2, R2, R3, RZ, 0x2 ;  /* 0x0000000302027211 */ /* 0x000fe200078f10ff */
[----:B------:R-:W-:Y:S01]  /*0980*/  UMOV UR4, 0x20 ;  /* 0x0000002000047882 */ /* 0x000fe20000000000 */
[----:B------:R-:W-:Y:S01]  /*0990*/  @!UP0 UMOV UR6, 0x400 ;  /* 0x0000040000068882 */ /* 0x000fe20000000000 */
[----:B------:R-:W-:Y:S01]  /*09a0*/  IMAD.SHL.U32 R5, R6, 0x4, RZ ;  /* 0x0000000406057824 */ /* 0x000fe200078e00ff */
[----:B------:R-:W-:Y:S01]  /*09b0*/  LOP3.LUT R2, R2, 0xfffffffc, RZ, 0xc0, !PT ;  /* 0xfffffffc02027812 */ /* 0x000fe200078ec0ff */
[----:B------:R-:W5:Y:S01]  /*09c0*/  F2I.U32.TRUNC.NTZ R10, R10 ;  /* 0x0000000a000a7305 */ /* 0x000f62000020f000 */
[----:B------:R-:W-:-:S04]  /*09d0*/  @!UP0 UIADD3 UR4, -UR4, 0x100000, URZ ;  /* 0x0010000004048890 */ /* 0x000fc8000fffe13f */
[----:B------:R-:W-:Y:S02]  /*09e0*/  @!UP0 USHF.L.U32 UR5, UR4, 0xb, URZ ;  /* 0x0000000b04058899 */ /* 0x000fe4000800063f */
[----:B------:R-:W-:Y:S01]  /*09f0*/  @!UP0 USHF.L.U32 UR4, UR4, 0x1, URZ ;  /* 0x0000000104048899 */ /* 0x000fe2000800063f */
[----:B---3--:R-:W-:Y:S01]  /*0a00*/  ISETP.EQ.U32.AND P3, PT, R14, 0x1, PT ;  /* 0x000000010e00780c */ /* 0x008fe20003f62070 */
[----:B------:R-:W-:Y:S01]  /*0a10*/  VIADD R14, R4, 0xffffffff ;  /* 0xffffffff040e7836 */ /* 0x000fe20000000000 */
[----:B------:R-:W-:Y:S01]  /*0a20*/  LOP3.LUT R6, R6, 0xc, R5, 0x78, !PT ;  /* 0x0000000c06067812 */ /* 0x000fe200078e7805 */
[----:B------:R-:W-:Y:S02]  /*0a30*/  IMAD.IADD R3, R3, 0x1, -R2 ;  /* 0x0000000103037824 */ /* 0x000fe400078e0a02 */
[----:B-1----:R-:W-:Y:S01]  /*0a40*/  IMAD.MOV R20, RZ, RZ, -R13 ;  /* 0x000000ffff147224 */ /* 0x002fe200078e0a0d */
[----:B------:R-:W-:Y:S01]  /*0a50*/  ISETP.GE.U32.AND P5, PT, R14, 0x2, PT ;  /* 0x000000020e00780c */ /* 0x000fe20003fa6070 */
[----:B--2---:R-:W-:Y:S01]  /*0a60*/  @!UP0 ULEA UR6, UR7, UR6, 0x18 ;  /* 0x0000000607068291 */ /* 0x004fe2000f8ec03f */
[----:B------:R-:W-:Y:S01]  /*0a70*/  ISETP.NE.AND P1, PT, R3, 0x3, PT ;  /* 0x000000030300780c */ /* 0x000fe20003f25270 */
[----:B----4-:R-:W-:Y:S01]  /*0a80*/  IMAD R5, R19, R20, R8 ;  /* 0x0000001413057224 */ /* 0x010fe200078e0208 */
[----:B------:R-:W-:Y:S01]  /*0a90*/  VOTEU.ALL UP0, P0 ;  /* 0x00000000003f7886 */ /* 0x000fe20000000000 */
[----:B------:R-:W-:Y:S01]  /*0aa0*/  ISETP.LT.U32.AND P0, PT, R6, 0x2, !P2 ;  /* 0x000000020600780c */ /* 0x000fe20005701070 */
[----:B-----5:R-:W-:Y:S01]  /*0ab0*/  IMAD.MOV R7, RZ, RZ, -R10 ;  /* 0x000000ffff077224 */ /* 0x020fe200078e0a0a */
[----:B------:R-:W-:-:S02]  /*0ac0*/  ISETP.EQ.OR P1, PT, R3, RZ, !P1 ;  /* 0x000000ff0300720c */ /* 0x000fc40004f22670 */
[----:B------:R-:W-:Y:S01]  /*0ad0*/  ISETP.NE.AND P4, PT, R5, R6, PT ;  /* 0x000000060500720c */ /* 0x000fe20003f85270 */
[----:B0-----:R-:W-:Y:S01]  /*0ae0*/  IMAD R7, R12, R7, UR8 ;  /* 0x000000080c077e24 */ /* 0x001fe2000f8e0207 */
[C---:B------:R-:W-:Y:S01]  /*0af0*/  ISETP.EQ.AND P1, PT, R4.reuse, RZ, P1 ;  /* 0x000000ff0400720c */ /* 0x040fe20000f22270 */
[----:B------:R-:W0:Y:S02]  /*0b00*/  FENCE.VIEW.ASYNC.S ;  /* 0x00000000000073c6 */ /* 0x000e240000000000 */
[----:B0-----:R0:W1:Y:S01]  /*0b10*/  @!UP0 SYNCS.EXCH.64 URZ, [UR6+0x260], UR4 ;  /* 0x00026004063f85b2 */ /* 0x0010620008000100 */
[----:B------:R-:W-:Y:S02]  /*0b20*/  ISETP.NE.AND P2, PT, R4, RZ, PT ;  /* 0x000000ff0400720c */ /* 0x000fe40003f45270 */
[----:B------:R-:W-:Y:S02]  /*0b30*/  ISETP.EQ.OR P4, PT, R7, RZ, !P4 ;  /* 0x000000ff0700720c */ /* 0x000fe40006782670 */
[----:B------:R-:W-:-:S02]  /*0b40*/  SEL R2, RZ, 0x1, !P1 ;  /* 0x00000001ff027807 */ /* 0x000fc40004800000 */
[----:B------:R-:W-:Y:S02]  /*0b50*/  PLOP3.LUT P0, PT, P0, P4, PT, 0x80, 0x0 ;  /* 0x000000000000781c */ /* 0x000fe40000709070 */
[----:B------:R-:W-:Y:S01]  /*0b60*/  SEL R2, R2, 0x2, P5 ;  /* 0x0000000202027807 */ /* 0x000fe20002800000 */
[----:B------:R0:W2:Y:S01]  /*0b70*/  @!UP1 SYNCS.EXCH.64 URZ, [UR6+0x268], UR4 ;  /* 0x00026804063f95b2 */ /* 0x0000a20008000100 */
[----:B------:R-:W-:Y:S01]  /*0b80*/  NOP ;  /* 0x0000000000007918 */ /* 0x000fe20000000000 */
[----:B------:R-:W-:Y:S08]  /*0b90*/  @!P3 BRA `(.L_x_4) ;  /* 0x000000000008b947 */ /* 0x000ff00003800000 */
[----:B-12---:R-:W-:Y:S01]  /*0ba0*/  UCGABAR_ARV ;  /* 0x00000000000079c7 */ /* 0x006fe20008000000 */
[----:B------:R-:W-:Y:S05]  /*0bb0*/  BRA `(.L_x_5) ;  /* 0x0000000000047947 */ /* 0x000fea0003800000 */
.L_x_4:
[----:B-12---:R-:W-:Y:S01]  /*0bc0*/  NOP ;  /* 0x0000000000007918 */ /* 0x006fe20000000000 */
.L_x_5:
[----:B------:R-:W1:Y:S01]  /*0bd0*/  LDC R4, c[0x0][0x65c] ;  /* 0x00019700ff047b82 */ /* 0x000e620000000800 */
[----:B------:R-:W-:Y:S01]  /*0be0*/  IMAD.MOV.U32 R5, RZ, RZ, RZ ;  /* 0x000000ffff057224 */ /* 0x000fe200078e00ff */
[----:B-1----:R-:W-:Y:S01]  /*0bf0*/  ISETP.NE.AND P4, PT, R4, 0x1, PT ;  /* 0x000000010400780c */ /* 0x002fe20003f85270 */
[----:B------:R-:W-:-:S12]  /*0c00*/  IMAD.U32 R4, RZ, RZ, UR8 ;  /* 0x00000008ff047e24 */ /* 0x000fd8000f8e00ff */
[----:B------:R-:W1:Y:S01]  /*0c10*/  @P4 LDC R13, c[0x0][0x10] ;  /* 0x00000400ff0d4b82 */ /* 0x000e620000000800 */
[----:B------:R-:W-:Y:S02]  /*0c20*/  @P4 IMAD.MOV.U32 R9, RZ, RZ, RZ ;  /* 0x000000ffff094224 */ /* 0x000fe400078e00ff */
[----:B------:R-:W-:-:S05]  /*0c30*/  @P4 IMAD.MOV.U32 R15, RZ, RZ, RZ ;  /* 0x000000ffff0f4224 */ /* 0x000fca00078e00ff */
[----:B------:R-:W2:Y:S01]  /*0c40*/  @!P4 LDC R11, c[0x0][0xc] ;  /* 0x00000300ff0bcb82 */ /* 0x000ea20000000800 */
[----:B-1----:R-:W-:-:S04]  /*0c50*/  @P4 IMAD.WIDE.U32 R12, R13, UR8, R8 ;  /* 0x000000080d0c4c25 */ /* 0x002fc8000f8e0008 */
[----:B--2---:R-:W-:-:S04]  /*0c60*/  @!P4 IMAD.WIDE.U32 R10, R8, R11, R4 ;  /* 0x0000000b080ac225 */ /* 0x004fc800078e0004 */
[----:B------:R-:W-:Y:S02]  /*0c70*/  @P4 IMAD.MOV.U32 R4, RZ, RZ, R12 ;  /* 0x000000ffff044224 */ /* 0x000fe400078e000c */
[----:B------:R-:W-:Y:S02]  /*0c80*/  @P4 IMAD.IADD R5, R13, 0x1, R15 ;  /* 0x000000010d054824 */ /* 0x000fe400078e020f */
[----:B------:R-:W-:Y:S02]  /*0c90*/  @!P4 IMAD.MOV.U32 R4, RZ, RZ, R10 ;  /* 0x000000ffff04c224 */ /* 0x000fe400078e000a */
[----:B------:R-:W-:Y:S01]  /*0ca0*/  @!P4 IMAD.MOV.U32 R5, RZ, RZ, R11 ;  /* 0x000000ffff05c224 */ /* 0x000fe200078e000b */
[----:B------:R-:W-:Y:S06]  /*0cb0*/  @!P3 BRA `(.L_x_6) ;  /* 0x00000000000cb947 */ /* 0x000fec0003800000 */
[----:B------:R-:W-:Y:S01]  /*0cc0*/  UCGABAR_WAIT ;  /* 0x0000000000007dc7 */ /* 0x000fe20008000000 */
[----:B------:R-:W-:Y:S01]  /*0cd0*/  CCTL.IVALL ;  /* 0x00000000ff00798f */ /* 0x000fe20002000000 */
[----:B------:R-:W-:Y:S05]  /*0ce0*/  BRA `(.L_x_7) ;  /* 0x0000000000047947 */ /* 0x000fea0003800000 */
.L_x_6:
[----:B------:R-:W-:Y:S06]  /*0cf0*/  BAR.SYNC.DEFER_BLOCKING 0x0 ;  /* 0x0000000000007b1d */ /* 0x000fec0000010000 */
.L_x_7:
[----:B------:R-:W-:Y:S05]  /*0d00*/  @!P2 BRA `(.L_x_8) ;  /* 0x0000004800cca947 */ /* 0x000fea0003800000 */
[----:B------:R-:W-:-:S13]  /*0d10*/  ISETP.GT.U32.AND P1, PT, R14, 0x1, PT ;  /* 0x000000010e00780c */ /* 0x000fda0003f24070 */
[----:B0-----:R-:W-:Y:S05]  /*0d20*/  @P1 EXIT ;  /* 0x000000000000194d */ /* 0x001fea0003800000 */
[----:B------:R-:W-:Y:S01]  /*0d30*/  ULDC.64 UR4, c[0x0][0x650] ;  /* 0x0001940000047ab9 */ /* 0x000fe20000000a00 */
[----:B------:R-:W-:Y:S01]  /*0d40*/  PRMT R10, RZ, 0x7610, R10 ;  /* 0x00007610ff0a7816 */ /* 0x000fe2000000000a */
[----:B------:R-:W-:Y:S01]  /*0d50*/  IMAD.MOV.U32 R11, RZ, RZ, -0x1 ;  /* 0xffffffffff0b7424 */ /* 0x000fe200078e00ff */
[----:B------:R-:W-:Y:S01]  /*0d60*/  ISETP.GE.U32.AND P1, PT, R4, UR4, PT ;  /* 0x0000000404007c0c */ /* 0x000fe2000bf26070 */
[----:B------:R-:W-:Y:S02]  /*0d70*/  IMAD.MOV.U32 R12, RZ, RZ, -0x1 ;  /* 0xffffffffff0c7424 */ /* 0x000fe400078e00ff */
[----:B------:R-:W-:Y:S01]  /*0d80*/  IMAD.MOV.U32 R71, RZ, RZ, -0x1 ;  /* 0xffffffffff477424 */ /* 0x000fe200078e00ff */
[----:B------:R-:W-:-:S13]  /*0d90*/  ISETP.GE.U32.AND.EX P1, PT, R5, UR5, PT, P1 ;  /* 0x0000000505007c0c */ /* 0x000fda000bf26110 */
[----:B------:R-:W-:Y:S05]  /*0da0*/  @P1 BRA `(.L_x_9) ;  /* 0x0000000400241947 */ /* 0x000fea0003800000 */
[----:B------:R-:W0:Y:S01]  /*0db0*/  LDC.64 R22, c[0x0][0x628] ;  /* 0x00018a00ff167b82 */ /* 0x000e220000000a00 */
[----:B------:R-:W-:Y:S02]  /*0dc0*/  IMAD.MOV.U32 R10, RZ, RZ, R4 ;  /* 0x000000ffff0a7224 */ /* 0x000fe400078e0004 */
[----:B------:R-:W-:-:S05]  /*0dd0*/  IMAD.MOV.U32 R11, RZ, RZ, R5 ;  /* 0x000000ffff0b7224 */ /* 0x000fca00078e0005 */
[----:B------:R-:W1:Y:S08]  /*0de0*/  LDC R16, c[0x0][0x630] ;  /* 0x00018c00ff107b82 */ /* 0x000e700000000800 */
[----:B------:R-:W2:Y:S01]  /*0df0*/  LDC.64 R24, c[0x0][0x620] ;  /* 0x00018800ff187b82 */ /* 0x000ea20000000a00 */
[----:B0-----:R-:W-:-:S04]  /*0e00*/  ISETP.NE.U32.AND P1, PT, R22, RZ, PT ;  /* 0x000000ff1600720c */ /* 0x001fc80003f25070 */
[----:B------:R-:W-:-:S13]  /*0e10*/  ISETP.NE.AND.EX P1, PT, R23, RZ, PT, P1 ;  /* 0x000000ff1700720c */ /* 0x000fda0003f25310 */
[----:B-12---:R-:W-:Y:S05]  /*0e20*/  @!P1 BRA `(.L_x_10) ;  /* 0x0000000000289947 */ /* 0x006fea0003800000 */
[----:B------:R-:W0:Y:S02]  /*0e30*/  LDC R3, c[0x0][0x634] ;  /* 0x00018d00ff037b82 */ /* 0x000e240000000800 */
[----:B0-----:R-:W-:-:S05]  /*0e40*/  IADD3 R3, P1, R4, R3, RZ ;  /* 0x0000000304037210 */ /* 0x001fca0007f3e0ff */
[----:B------:R-:W-:-:S04]  /*0e50*/  IMAD.X R17, RZ, RZ, R5, P1 ;  /* 0x000000ffff117224 */ /* 0x000fc800008e0605 */
[----:B------:R-:W-:-:S04]  /*0e60*/  IMAD.WIDE.U32 R10, R17, R22, RZ ;  /* 0x00000016110a7225 */ /* 0x000fc800078e00ff */
[----:B------:R-:W-:-:S04]  /*0e70*/  IMAD.WIDE.U32 R12, P1, R3, R23, R10 ;  /* 0x00000017030c7225 */ /* 0x000fc8000782000a */
[----:B------:R-:W-:-:S04]  /*0e80*/  IMAD.WIDE.U32 R10, R3, R22, RZ ;  /* 0x00000016030a7225 */ /* 0x000fc800078e00ff */
[----:B------:R-:W-:Y:S01]  /*0e90*/  IMAD.X R15, RZ, RZ, RZ, P1 ;  /* 0x000000ffff0f7224 */ /* 0x000fe200008e06ff */
[----:B------:R-:W-:Y:S01]  /*0ea0*/  IADD3 RZ, P1, R11, R12, RZ ;  /* 0x0000000c0bff7210 */ /* 0x000fe20007f3e0ff */
[----:B------:R-:W-:-:S04]  /*0eb0*/  IMAD.MOV.U32 R14, RZ, RZ, R13 ;  /* 0x000000ffff0e7224 */ /* 0x000fc800078e000d */
[----:B------:R-:W-:-:S08]  /*0ec0*/  IMAD.WIDE.U32.X R10, R17, R23, R14, P1 ;  /* 0x00000017110a7225 */ /* 0x000fd000008e040e */
.L_x_10:
[----:B------:R-:W0:Y:S01]  /*0ed0*/  LDC.64 R28, c[0x0][0x640] ;  /* 0x00019000ff1c7b82 */ /* 0x000e220000000a00 */
[--C-:B------:R-:W-:Y:S01]  /*0ee0*/  SHF.R.U64 R71, R10, R16, R11.reuse ;  /* 0x000000100a477219 */ /* 0x100fe2000000120b */
[----:B------:R-:W-:Y:S01]  /*0ef0*/  IMAD R20, R19, R20, R8 ;  /* 0x0000001413147224 */ /* 0x000fe200078e0208 */
[----:B------:R-:W-:Y:S01]  /*0f00*/  SHF.R.U32.HI R3, RZ, R16, R11 ;  /* 0x00000010ff037219 */ /* 0x000fe2000001160b */
[----:B------:R-:W-:Y:S01]  /*0f10*/  IMAD.MOV.U32 R19, RZ, RZ, 0x1 ;  /* 0x00000001ff137424 */ /* 0x000fe200078e00ff */
[----:B------:R-:W-:-:S03]  /*0f20*/  IADD3 R9, P1, RZ, -R71, RZ ;  /* 0x80000047ff097210 */ /* 0x000fc60007f3e0ff */
[----:B------:R-:W1:Y:S02]  /*0f30*/  LDC R14, c[0x0][0x618] ;  /* 0x00018600ff0e7b82 */ /* 0x000e640000000800 */
[----:B------:R-:W-:Y:S02]  /*0f40*/  IMAD.X R3, RZ, RZ, ~R3, P1 ;  /* 0x000000ffff037224 */ /* 0x000fe400008e0e03 */
[----:B------:R-:W-:-:S04]  /*0f50*/  IMAD.WIDE.U32 R10, R9, R24, R4 ;  /* 0x00000018090a7225 */ /* 0x000fc800078e0004 */
[----:B------:R-:W2:Y:S01]  /*0f60*/  LDC R18, c[0x0][0x608] ;  /* 0x00018200ff127b82 */ /* 0x000ea20000000800 */
[----:B------:R-:W-:Y:S02]  /*0f70*/  IMAD R12, R3, R24, RZ ;  /* 0x00000018030c7224 */ /* 0x000fe400078e02ff */
[----:B------:R-:W-:Y:S02]  /*0f80*/  IMAD.MOV.U32 R3, RZ, RZ, -0x1 ;  /* 0xffffffffff037424 */ /* 0x000fe400078e00ff */
[----:B------:R-:W-:-:S03]  /*0f90*/  IMAD R9, R9, R25, R12 ;  /* 0x0000001909097224 */ /* 0x000fc600078e020c */
[----:B------:R-:W3:Y:S01]  /*0fa0*/  LDC R26, c[0x0][0x658] ;  /* 0x00019600ff1a7b82 */ /* 0x000ee20000000800 */
[----:B------:R-:W-:Y:S01]  /*0fb0*/  IMAD.IADD R9, R11, 0x1, R9 ;  /* 0x000000010b097824 */ /* 0x000fe200078e0209 */
[----:B0-----:R-:W-:-:S04]  /*0fc0*/  ISETP.NE.U32.AND P1, PT, R28, RZ, PT ;  /* 0x000000ff1c00720c */ /* 0x001fc80003f25070 */
[----:B------:R-:W-:Y:S02]  /*0fd0*/  ISETP.NE.AND.EX P1, PT, R29, RZ, PT, P1 ;  /* 0x000000ff1d00720c */ /* 0x000fe40003f25310 */
[----:B------:R-:W0:Y:S01]  /*0fe0*/  LDC R22, c[0x0][0x600] ;  /* 0x00018000ff167b82 */ /* 0x000e220000000800 */
[-CC-:B-1----:R-:W-:Y:S02]  /*0ff0*/  SHF.R.U64 R16, R10, R14.reuse, R9.reuse ;  /* 0x0000000e0a107219 */ /* 0x182fe40000001209 */
[----:B------:R-:W-:-:S05]  /*1000*/  SHF.R.U32.HI R9, RZ, R14, R9 ;  /* 0x0000000eff097219 */ /* 0x000fca0000011609 */
[----:B------:R-:W1:Y:S01]  /*1010*/  LDC R17, c[0x0][0x648] ;  /* 0x00019200ff117b82 */ /* 0x000e620000000800 */
[-CC-:B--2---:R-:W-:Y:S02]  /*1020*/  SHF.R.U64 R25, R16, R18.reuse, R9.reuse ;  /* 0x0000001210197219 */ /* 0x184fe40000001209 */
[----:B------:R-:W-:-:S05]  /*1030*/  SHF.R.U32.HI R9, RZ, R18, R9 ;  /* 0x00000012ff097219 */ /* 0x000fca0000011609 */
[----:B------:R-:W2:Y:S01]  /*1040*/  LDC R21, c[0x0][0x638] ;  /* 0x00018e00ff157b82 */ /* 0x000ea20000000800 */
[-CC-:B---3--:R-:W-:Y:S02]  /*1050*/  SHF.R.U64 R18, R25, R26.reuse, R9.reuse ;  /* 0x0000001a19127219 */ /* 0x188fe40000001209 */
[-C--:B------:R-:W-:Y:S02]  /*1060*/  SHF.L.U32 R3, R3, R26.reuse, RZ ;  /* 0x0000001a03037219 */ /* 0x080fe400000006ff */
[----:B------:R-:W-:Y:S01]  /*1070*/  SHF.R.U32.HI R9, RZ, R26, R9 ;  /* 0x0000001aff097219 */ /* 0x000fe20000011609 */
[----:B------:R-:W-:Y:S01]  /*1080*/  IMAD.MOV.U32 R8, RZ, RZ, R18 ;  /* 0x000000ffff087224 */ /* 0x000fe200078e0012 */
[----:B------:R-:W-:Y:S01]  /*1090*/  LOP3.LUT R14, RZ, R3, RZ, 0x33, !PT ;  /* 0x00000003ff0e7212 */ /* 0x000fe200078e33ff */
[----:B------:R-:W3:Y:S01]  /*10a0*/  LDC R23, c[0x0][0x610] ;  /* 0x00018400ff177b82 */ /* 0x000ee20000000800 */
[----:B------:R-:W-:Y:S05]  /*10b0*/  @!P1 BRA `(.L_x_11) ;  /* 0x0000000000289947 */ /* 0x000fea0003800000 */
[----:B------:R-:W4:Y:S02]  /*10c0*/  LDC R3, c[0x0][0x64c] ;  /* 0x00019300ff037b82 */ /* 0x000f240000000800 */
[----:B----4-:R-:W-:-:S05]  /*10d0*/  IADD3 R3, P1, R18, R3, RZ ;  /* 0x0000000312037210 */ /* 0x010fca0007f3e0ff */
        /* <DEDUP_REMOVED lines=8> */
.L_x_11:
[----:B-1----:R-:W-:Y:S01]  /*1160*/  SHF.R.U64 R8, R8, R17, R9 ;  /* 0x0000001108087219 */ /* 0x002fe20000001209 */
[----:B0-----:R-:W-:Y:S01]  /*1170*/  VIADD R9, R22, 0xffffffff ;  /* 0xffffffff16097836 */ /* 0x001fe20000000000 */
[----:B------:R-:W-:Y:S02]  /*1180*/  SHF.L.U32 R3, R19, R26, RZ ;  /* 0x0000001a13037219 */ /* 0x000fe400000006ff */
[----:B------:R-:W-:Y:S01]  /*1190*/  LOP3.LUT R14, R25, R14, RZ, 0xc0, !PT ;  /* 0x0000000e190e7212 */ /* 0x000fe200078ec0ff */
[----:B------:R-:W-:Y:S01]  /*11a0*/  IMAD.MOV R10, RZ, RZ, -R8 ;  /* 0x000000ffff0a7224 */ /* 0x000fe200078e0a08 */
[----:B------:R-:W-:-:S03]  /*11b0*/  SEL R7, R7, R20, !P4 ;  /* 0x0000001407077207 */ /* 0x000fc60006000000 */
[----:B------:R-:W-:Y:S01]  /*11c0*/  IMAD R14, R3, R8, R14 ;  /* 0x00000008030e7224 */ /* 0x000fe200078e020e */
[----:B------:R-:W-:Y:S01]  /*11d0*/  LOP3.LUT R8, R16, R9, RZ, 0xc0, !PT ;  /* 0x0000000910087212 */ /* 0x000fe200078ec0ff */
[----:B--2---:R-:W-:Y:S02]  /*11e0*/  IMAD R3, R10, R21, R18 ;  /* 0x000000150a037224 */ /* 0x004fe400078e0212 */
[----:B---3--:R-:W-:Y:S02]  /*11f0*/  IMAD R7, R14, R23, R7 ;  /* 0x000000170e077224 */ /* 0x008fe400078e0207 */
[----:B------:R-:W-:Y:S02]  /*1200*/  IMAD R8, R3, R22, R8 ;  /* 0x0000001603087224 */ /* 0x000fe400078e0208 */
[----:B------:R-:W-:-:S03]  /*1210*/  IMAD.MOV.U32 R10, RZ, RZ, 0x1 ;  /* 0x00000001ff0a7424 */ /* 0x000fc600078e00ff */
[----:B------:R-:W-:Y:S02]  /*1220*/  SEL R12, R8, R7, !P4 ;  /* 0x00000007080c7207 */ /* 0x000fe40006000000 */
[----:B------:R-:W-:-:S07]  /*1230*/  SEL R11, R7, R8, !P4 ;  /* 0x00000008070b7207 */ /* 0x000fce0006000000 */
.L_x_9:
[----:B------:R-:W-:-:S08]  /*1240*/  NOP ;  /* 0x0000000000007918 */ /* 0x000fd00000000000 */
[----:B------:R-:W0:Y:S02]  /*1250*/  USETMAXREG.TRY_ALLOC.CTAPOOL UP0, 0xe8 ;  /* 0x000000e8000079c8 */ /* 0x000e240008000600 */
[----:B0-----:R-:W-:-:S13]  /*1260*/  PLOP3.LUT P1, PT, PT, PT, UP0, 0x80, 0x0 ;  /* 0x000000000000781c */ /* 0x001fda0003f2f008 */
[----:B------:R-:W-:Y:S05]  /*1270*/  @!P1 BRA `(.L_x_9) ;  /* 0xfffffffc00f09947 */ /* 0x000fea000383ffff */
[----:B------:R-:W-:Y:S01]  /*1280*/  ULDC.64 UR4, c[0x0][0x598] ;  /* 0x0001660000047ab9 */ /* 0x000fe20000000a00 */
[----:B------:R-:W-:Y:S01]  /*1290*/  ULDC.64 UR18, c[0x0][0x208] ;  /* 0x0000820000127ab9 */ /* 0x000fe20000000a00 */
[----:B------:R-:W-:-:S04]  /*12a0*/  ISETP.NE.U32.AND P1, PT, RZ, UR4, PT ;  /* 0x00000004ff007c0c */ /* 0x000fc8000bf25070 */
[----:B------:R-:W-:-:S13]  /*12b0*/  ISETP.NE.AND.EX P1, PT, RZ, UR5, PT, P1 ;  /* 0x00000005ff007c0c */ /* 0x000fda000bf25310 */
[----:B------:R-:W-:Y:S05]  /*12c0*/  @!P1 BRA `(.L_x_12) ;  /* 0x00000000001c9947 */ /* 0x000fea0003800000 */
[----:B------:R-:W0:Y:S02]  /*12d0*/  LDC.64 R8, c[0x0][0x598] ;  /* 0x00016600ff087b82 */ /* 0x000e240000000a00 */
[----:B0-----:R-:W2:Y:S02]  /*12e0*/  LDG.E.64 R8, desc[UR18][R8.64] ;  /* 0x0000001208087981 */ /* 0x001ea4000c1e1b00 */
[----:B--2---:R-:W-:-:S04]  /*12f0*/  ISETP.NE.U32.AND P1, PT, R8, RZ, PT ;  /* 0x000000ff0800720c */ /* 0x004fc80003f25070 */
[----:B------:R-:W-:-:S13]  /*1300*/  ISETP.NE.AND.EX P1, PT, R9, RZ, PT, P1 ;  /* 0x000000ff0900720c */ /* 0x000fda0003f25310 */
[----:B------:R-:W-:Y:S05]  /*1310*/  @!P1 BRA `(.L_x_12) ;  /* 0x0000000000089947 */ /* 0x000fea0003800000 */
[----:B------:R0:W5:Y:S01]  /*1320*/  LD.E R3, desc[UR18][R8.64] ;  /* 0x0000001208037980 */ /* 0x000162000c101900 */
[----:B------:R-:W-:Y:S05]  /*1330*/  BRA `(.L_x_13) ;  /* 0x0000000000207947 */ /* 0x000fea0003800000 */
.L_x_12:
[----:B------:R-:W-:Y:S02]  /*1340*/  ULDC.64 UR4, c[0x0][0x588] ;  /* 0x0001620000047ab9 */ /* 0x000fe40000000a00 */
[----:B------:R-:W-:-:S04]  /*1350*/  ISETP.NE.U32.AND P1, PT, RZ, UR4, PT ;  /* 0x00000004ff007c0c */ /* 0x000fc8000bf25070 */
[----:B------:R-:W-:-:S13]  /*1360*/  ISETP.NE.AND.EX P1, PT, RZ, UR5, PT, P1 ;  /* 0x00000005ff007c0c */ /* 0x000fda000bf25310 */
[----:B------:R-:W-:Y:S05]  /*1370*/  @!P1 BRA `(.L_x_14) ;  /* 0x00000000000c9947 */ /* 0x000fea0003800000 */
[----:B------:R-:W0:Y:S02]  /*1380*/  LDC.64 R8, c[0x0][0x588] ;  /* 0x00016200ff087b82 */ /* 0x000e240000000a00 */
[----:B0-----:R1:W5:Y:S01]  /*1390*/  LDG.E R3, desc[UR18][R8.64] ;  /* 0x0000001208037981 */ /* 0x001362000c1e1900 */
[----:B------:R-:W-:Y:S05]  /*13a0*/  BRA `(.L_x_13) ;  /* 0x0000000000047947 */ /* 0x000fea0003800000 */
.L_x_14:
[----:B------:R-:W2:Y:S02]  /*13b0*/  LDC R3, c[0x0][0x580] ;  /* 0x00016000ff037b82 */ /* 0x000ea40000000800 */
.L_x_13:
[----:B------:R-:W-:Y:S02]  /*13c0*/  ULDC.64 UR4, c[0x0][0x5a0] ;  /* 0x0001680000047ab9 */ /* 0x000fe40000000a00 */
[----:B------:R-:W-:-:S04]  /*13d0*/  ISETP.NE.U32.AND P1, PT, RZ, UR4, PT ;  /* 0x00000004ff007c0c */ /* 0x000fc8000bf25070 */
[----:B------:R-:W-:-:S13]  /*13e0*/  ISETP.NE.AND.EX P1, PT, RZ, UR5, PT, P1 ;  /* 0x00000005ff007c0c */ /* 0x000fda000bf25310 */
[----:B------:R-:W-:Y:S05]  /*13f0*/  @!P1 BRA `(.L_x_15) ;  /* 0x00000000001c9947 */ /* 0x000fea0003800000 */
[----:B01----:R-:W0:Y:S02]  /*1400*/  LDC.64 R8, c[0x0][0x5a0] ;  /* 0x00016800ff087b82 */ /* 0x003e240000000a00 */
[----:B0-----:R-:W3:Y:S02]  /*1410*/  LDG.E.64 R8, desc[UR18][R8.64] ;  /* 0x0000001208087981 */ /* 0x001ee4000c1e1b00 */
[----:B---3--:R-:W-:-:S04]  /*1420*/  ISETP.NE.U32.AND P1, PT, R8, RZ, PT ;  /* 0x000000ff0800720c */ /* 0x008fc80003f25070 */
[----:B------:R-:W-:-:S13]  /*1430*/  ISETP.NE.AND.EX P1, PT, R9, RZ, PT, P1 ;  /* 0x000000ff0900720c */ /* 0x000fda0003f25310 */
[----:B------:R-:W-:Y:S05]  /*1440*/  @!P1 BRA `(.L_x_15) ;  /* 0x0000000000089947 */ /* 0x000fea0003800000 */
[----:B------:R0:W5:Y:S01]  /*1450*/  LD.E R7, desc[UR18][R8.64] ;  /* 0x0000001208077980 */ /* 0x000162000c101900 */
[----:B------:R-:W-:Y:S05]  /*1460*/  BRA `(.L_x_16) ;  /* 0x0000000000207947 */ /* 0x000fea0003800000 */
.L_x_15:
[----:B------:R-:W-:Y:S02]  /*1470*/  ULDC.64 UR4, c[0x0][0x590] ;  /* 0x0001640000047ab9 */ /* 0x000fe40000000a00 */
[----:B------:R-:W-:-:S04]  /*1480*/  ISETP.NE.U32.AND P1, PT, RZ, UR4, PT ;  /* 0x00000004ff007c0c */ /* 0x000fc8000bf25070 */
[----:B------:R-:W-:-:S13]  /*1490*/  ISETP.NE.AND.EX P1, PT, RZ, UR5, PT, P1 ;  /* 0x00000005ff007c0c */ /* 0x000fda000bf25310 */
[----:B------:R-:W-:Y:S05]  /*14a0*/  @!P1 BRA `(.L_x_17) ;  /* 0x00000000000c9947 */ /* 0x000fea0003800000 */
[----:B01----:R-:W0:Y:S02]  /*14b0*/  LDC.64 R8, c[0x0][0x590] ;  /* 0x00016400ff087b82 */ /* 0x003e240000000a00 */
[----:B0-----:R1:W5:Y:S01]  /*14c0*/  LDG.E R7, desc[UR18][R8.64] ;  /* 0x0000001208077981 */ /* 0x001362000c1e1900 */
[----:B------:R-:W-:Y:S05]  /*14d0*/  BRA `(.L_x_16) ;  /* 0x0000000000047947 */ /* 0x000fea0003800000 */
.L_x_17:
[----:B------:R-:W3:Y:S02]  /*14e0*/  LDC R7, c[0x0][0x584] ;  /* 0x00016100ff077b82 */ /* 0x000ee40000000800 */
.L_x_16:
[----:B------:R-:W-:-:S13]  /*14f0*/  LOP3.LUT P1, RZ, R10, 0xff, RZ, 0xc0, !PT ;  /* 0x000000ff0aff7812 */ /* 0x000fda000782c0ff */
[----:B------:R-:W-:Y:S05]  /*1500*/  @!P1 EXIT ;  /* 0x000000000000994d */ /* 0x000fea0003800000 */
[----:B------:R-:W-:Y:S01]  /*1510*/  ULDC UR4, c[0x0][0x28c] ;  /* 0x0000a30000047ab9 */ /* 0x000fe20000000800 */
[----:B------:R-:W-:Y:S01]  /*1520*/  LOP3.LUT R81, R2, 0x1, RZ, 0xfc, !PT ;  /* 0x0000000102517812 */ /* 0x000fe200078efcff */
[----:B------:R-:W-:-:S04]  /*1530*/  UIADD3 UR4, UR4, 0x1f, URZ ;  /* 0x0000001f04047890 */ /* 0x000fc8000fffe03f */
[----:B------:R-:W-:-:S04]  /*1540*/  USHF.R.S32.HI UR5, URZ, 0x1f, UR4 ;  /* 0x0000001f3f057899 */ /* 0x000fc80008011404 */
[----:B------:R-:W-:-:S03]  /*1550*/  ULEA.HI UR5, UR5, UR4, URZ, 0x5 ;  /* 0x0000000405057291 */ /* 0x000fc6000f8f283f */
[----:B------:R-:W-:Y:S01]  /*1560*/  UMOV UR4, URZ ;  /* 0x0000003f00047c82 */ /* 0x000fe20008000000 */
[----:B------:R-:W-:-:S03]  /*1570*/  USHF.R.S32.HI UR9, URZ, 0x5, UR5 ;  /* 0x000000053f097899 */ /* 0x000fc60008011405 */
[----:B------:R-:W-:-:S09]  /*1580*/  UMOV UR5, URZ ;  /* 0x0000003f00057c82 */ /* 0x000fd20008000000 */
.L_x_108:
[----:B01----:R-:W-:Y:S01]  /*1590*/  LOP3.LUT R8, R0, 0x80, RZ, 0xc0, !PT ;  /* 0x0000008000087812 */ /* 0x003fe200078ec0ff */
[----:B------:R-:W0:Y:S01]  /*15a0*/  S2UR UR13, SR_CgaCtaId ;  /* 0x00000000000d79c3 */ /* 0x000e220000008800 */
[----:B------:R-:W-:Y:S01]  /*15b0*/  UMOV UR12, 0x400 ;  /* 0x00000400000c7882 */ /* 0x000fe20000000000 */
[----:B------:R-:W-:Y:S01]  /*15c0*/  UMOV UR6, URZ ;  /* 0x0000003f00067c82 */ /* 0x000fe20008000000 */
[----:B------:R-:W-:Y:S01]  /*15d0*/  SHF.R.U32.HI R8, RZ, 0x7, R8 ;  /* 0x00000007ff087819 */ /* 0x000fe20000011608 */
[----:B------:R-:W-:Y:S01]  /*15e0*/  UMOV UR7, URZ ;  /* 0x0000003f00077c82 */ /* 0x000fe20008000000 */
[----:B------:R-:W-:Y:S01]  /*15f0*/  UMOV UR16, UR5 ;  /* 0x0000000500107c82 */ /* 0x000fe20008000000 */
[----:B------:R-:W-:Y:S02]  /*1600*/  CS2R R14, SRZ ;  /* 0x00000000000e7805 */ /* 0x000fe4000001ff00 */
[----:B------:R-:W-:Y:S01]  /*1610*/  CS2R R16, SRZ ;  /* 0x0000000000107805 */ /* 0x000fe2000001ff00 */
[----:B------:R-:W1:Y:S01]  /*1620*/  LDC R9, c[0x0][0x28c] ;  /* 0x0000a300ff097b82 */ /* 0x000e620000000800 */
[----:B----4-:R-:W4:Y:S01]  /*1630*/  SHFL.IDX PT, R8, R8, RZ, 0x1f ;  /* 0x00001fff08087589 */ /* 0x010f2200000e0000 */
[----:B------:R-:W-:-:S02]  /*1640*/  CS2R R18, SRZ ;  /* 0x0000000000127805 */ /* 0x000fc4000001ff00 */
[----:B------:R-:W-:Y:S02]  /*1650*/  CS2R R20, SRZ ;  /* 0x0000000000147805 */ /* 0x000fe4000001ff00 */
[----:B------:R-:W-:Y:S02]  /*1660*/  CS2R R56, SRZ ;  /* 0x0000000000387805 */ /* 0x000fe4000001ff00 */
[----:B------:R-:W-:Y:S02]  /*1670*/  CS2R R58, SRZ ;  /* 0x00000000003a7805 */ /* 0x000fe4000001ff00 */
[----:B------:R-:W-:Y:S02]  /*1680*/  CS2R R60, SRZ ;  /* 0x00000000003c7805 */ /* 0x000fe4000001ff00 */
[----:B------:R-:W-:Y:S02]  /*1690*/  CS2R R62, SRZ ;  /* 0x00000000003e7805 */ /* 0x000fe4000001ff00 */
[----:B------:R-:W-:-:S02]  /*16a0*/  CS2R R64, SRZ ;  /* 0x0000000000407805 */ /* 0x000fc4000001ff00 */
[----:B------:R-:W-:Y:S02]  /*16b0*/  CS2R R66, SRZ ;  /* 0x0000000000427805 */ /* 0x000fe4000001ff00 */
[----:B------:R-:W-:Y:S01]  /*16c0*/  CS2R R68, SRZ ;  /* 0x0000000000447805 */ /* 0x000fe2000001ff00 */
[----:B------:R-:W-:Y:S01]  /*16d0*/  IMAD.MOV.U32 R70, RZ, RZ, RZ ;  /* 0x000000ffff467224 */ /* 0x000fe200078e00ff */
[----:B------:R-:W-:Y:S02]  /*16e0*/  CS2R R72, SRZ ;  /* 0x0000000000487805 */ /* 0x000fe4000001ff00 */
[----:B------:R-:W-:Y:S02]  /*16f0*/  CS2R R74, SRZ ;  /* 0x00000000004a7805 */ /* 0x000fe4000001ff00 */
[----:B------:R-:W-:Y:S02]  /*1700*/  CS2R R76, SRZ ;  /* 0x00000000004c7805 */ /* 0x000fe4000001ff00 */
[----:B------:R-:W-:Y:S01]  /*1710*/  CS2R R78, SRZ ;  /* 0x00000000004e7805 */ /* 0x000fe2000001ff00 */
[----:B------:R-:W-:Y:S01]  /*1720*/  IMAD.MOV.U32 R80, RZ, RZ, RZ ;  /* 0x000000ffff507224 */ /* 0x000fe200078e00ff */
[----:B------:R-:W-:Y:S01]  /*1730*/  CS2R R24, SRZ ;  /* 0x0000000000187805 */ /* 0x000fe2000001ff00 */
[----:B--2---:R-:W-:Y:S01]  /*1740*/  IMAD.U32 R22, RZ, RZ, UR4 ;  /* 0x00000004ff167e24 */ /* 0x004fe2000f8e00ff */
[----:B------:R-:W-:-:S02]  /*1750*/  CS2R R26, SRZ ;  /* 0x00000000001a7805 */ /* 0x000fc4000001ff00 */
[----:B------:R-:W-:Y:S02]  /*1760*/  CS2R R28, SRZ ;  /* 0x00000000001c7805 */ /* 0x000fe4000001ff00 */
[----:B------:R-:W-:Y:S02]  /*1770*/  CS2R R30, SRZ ;  /* 0x00000000001e7805 */ /* 0x000fe4000001ff00 */
[----:B------:R-:W-:Y:S02]  /*1780*/  CS2R R32, SRZ ;  /* 0x0000000000207805 */ /* 0x000fe4000001ff00 */
[----:B------:R-:W-:Y:S02]  /*1790*/  CS2R R34, SRZ ;  /* 0x0000000000227805 */ /* 0x000fe4000001ff00 */
[----:B-1----:R-:W-:Y:S02]  /*17a0*/  ISETP.GE.AND P1, PT, R9, 0x1, PT ;  /* 0x000000010900780c */ /* 0x002fe40003f26270 */
[----:B------:R-:W-:-:S02]  /*17b0*/  CS2R R36, SRZ ;  /* 0x0000000000247805 */ /* 0x000fc4000001ff00 */
[----:B----4-:R-:W-:Y:S02]  /*17c0*/  R2UR UR8, R8 ;  /* 0x00000000080872ca */ /* 0x010fe400000e0000 */
[----:B------:R-:W-:Y:S02]  /*17d0*/  CS2R R38, SRZ ;  /* 0x0000000000267805 */ /* 0x000fe4000001ff00 */
[----:B------:R-:W-:Y:S02]  /*17e0*/  CS2R R40, SRZ ;  /* 0x0000000000287805 */ /* 0x000fe4000001ff00 */
[----:B------:R-:W-:Y:S02]  /*17f0*/  CS2R R42, SRZ ;  /* 0x00000000002a7805 */ /* 0x000fe4000001ff00 */
[----:B------:R-:W-:Y:S02]  /*1800*/  CS2R R44, SRZ ;  /* 0x00000000002c7805 */ /* 0x000fe4000001ff00 */
[----:B------:R-:W-:-:S02]  /*1810*/  CS2R R46, SRZ ;  /* 0x00000000002e7805 */ /* 0x000fc4000001ff00 */
[----:B------:R-:W-:Y:S02]  /*1820*/  CS2R R48, SRZ ;  /* 0x0000000000307805 */ /* 0x000fe4000001ff00 */
[----:B------:R-:W-:Y:S02]  /*1830*/  CS2R R50, SRZ ;  /* 0x0000000000327805 */ /* 0x000fe4000001ff00 */
[----:B------:R-:W-:Y:S02]  /*1840*/  CS2R R52, SRZ ;  /* 0x0000000000347805 */ /* 0x000fe4000001ff00 */
[----:B------:R-:W-:Y:S01]  /*1850*/  CS2R R54, SRZ ;  /* 0x0000000000367805 */ /* 0x000fe2000001ff00 */
[----:B------:R-:W-:-:S04]  /*1860*/  ULEA.HI UR10, UR8, UR8, URZ, 0x1 ;  /* 0x00000008080a7291 */ /* 0x000fc8000f8f083f */
[----:B------:R-:W-:Y:S02]  /*1870*/  ULOP3.LUT UR11, UR10, 0x1ffffe, URZ, 0xc0, !UPT ;  /* 0x001ffffe0a0b7892 */ /* 0x000fe4000f8ec03f */
[----:B0-----:R-:W-:Y:S02]  /*1880*/  ULEA UR10, UR13, UR12, 0x18 ;  /* 0x0000000c0d0a7291 */ /* 0x001fe4000f8ec03f */
[----:B------:R-:W-:-:S03]  /*1890*/  UIADD3 UR11, UR8, -UR11, URZ ;  /* 0x8000000b080b7290 */ /* 0x000fc6000fffe03f */
[----:B------:R-:W-:Y:S01]  /*18a0*/  UMOV UR8, URZ ;  /* 0x0000003f00087c82 */ /* 0x000fe20008000000 */
[----:B------:R-:W-:-:S04]  /*18b0*/  ULEA UR11, UR11, UR10, 0xb ;  /* 0x0000000a0b0b7291 */ /* 0x000fc8000f8e583f */
[----:B------:R-:W-:-:S04]  /*18c0*/  UIADD3 UR11, UR11, 0x300, URZ ;  /* 0x000003000b0b7890 */ /* 0x000fc8000fffe03f */
[----:B------:R-:W-:-:S04]  /*18d0*/  USHF.R.U32.HI UR11, URZ, 0x4, UR11 ;  /* 0x000000043f0b7899 */ /* 0x000fc8000801160b */
[----:B------:R-:W-:Y:S01]  /*18e0*/  ULOP3.LUT UR11, UR11, 0x3fff, URZ, 0xc0, !UPT ;  /* 0x00003fff0b0b7892 */ /* 0x000fe2000f8ec03f */
[----:B------:R-:W-:Y:S11]  /*18f0*/  @!P1 BRA `(.L_x_18) ;  /* 0x00000004005c9947 */ /* 0x000ff60003800000 */
[----:B------:R-:W-:-:S13]  /*1900*/  ISETP.NE.AND P2, PT, R81, 0x3, PT ;  /* 0x000000035100780c */ /* 0x000fda0003f45270 */
[----:B------:R-:W-:Y:S05]  /*1910*/  @!P2 BRA `(.L_x_19) ;  /* 0x000000000004a947 */ /* 0x000fea0003800000 */
[----:B------:R-:W-:Y:S01]  /*1920*/  BPT.TRAP 0x1 ;  /* 0x000000040000795c */ /* 0x000fe20000300000 */
.L_x_19:
[----:B------:R-:W-:Y:S01]  /*1930*/  ULEA UR6, UR5, UR10, 0x3 ;  /* 0x0000000a05067291 */ /* 0x000fe2000f8e183f */
[----:B------:R-:W-:-:S05]  /*1940*/  IMAD.U32 R8, RZ, RZ, UR4 ;  /* 0x00000004ff087e24 */ /* 0x000fca000f8e00ff */
[----:B------:R-:W-:-:S04]  /*1950*/  SHF.L.U32 R8, R8, 0x1f, RZ ;  /* 0x0000001f08087819 */ /* 0x000fc800000006ff */
[----:B------:R0:W1:Y:S01]  /*1960*/  SYNCS.PHASECHK.TRANS64.TRYWAIT P1, [UR6], R8 ;  /* 0x00000008ff0075a7 */ /* 0x0000620008020146 */
[----:B------:R-:W-:Y:S05]  /*1970*/  @!P2 BRA `(.L_x_20) ;  /* 0x000000000004a947 */ /* 0x000fea0003800000 */
[----:B------:R-:W-:Y:S01]  /*1980*/  BPT.TRAP 0x1 ;  /* 0x000000040000795c */ /* 0x000fe20000300000 */
.L_x_20:
[----:B-1----:R-:W-:Y:S05]  /*1990*/  @P1 BRA `(.L_x_21) ;  /* 0x0000000000081947 */ /* 0x002fea0003800000 */
[----:B------:R-:W1:Y:S02]  /*19a0*/  SYNCS.PHASECHK.TRANS64.TRYWAIT P1, [UR6], R8 ;  /* 0x00000008ff0075a7 */ /* 0x000e640008020146 */
[----:B-1----:R-:W-:Y:S05]  /*19b0*/  @!P1 BRA `(.L_x_22) ;  /* 0x0000006400a89947 */ /* 0x002fea0003800000 */
.L_x_21:
[----:B------:R-:W-:Y:S01]  /*19c0*/  UIADD3 UR6, UR10, 0x25300, URZ ;  /* 0x000253000a067890 */ /* 0x000fe2000fffe03f */
[----:B------:R-:W-:Y:S01]  /*19d0*/  WARPGROUP.ARRIVE ;  /* 0x00000000000079c5 */ /* 0x000fe20000000000 */
[----:B------:R-:W-:Y:S01]  /*19e0*/  ULDC UR7, c[0x0][0x50c] ;  /* 0x0001430000077ab9 */ /* 0x000fe20000000800 */
[----:B------:R-:W-:Y:S01]  /*19f0*/  ULOP3.LUT UR12, UR11, 0x10000, URZ, 0xfc, !UPT ;  /* 0x000100000b0c7892 */ /* 0x000fe2000f8efc3f */
[----:B------:R-:W-:Y:S01]  /*1a00*/  CS2R R14, SRZ ;  /* 0x00000000000e7805 */ /* 0x000fe2000001ff00 */
[----:B------:R-:W-:Y:S01]  /*1a10*/  UISETP.NE.AND UP0, UPT, UR7, 0x1, UPT ;  /* 0x000000010700788c */ /* 0x000fe2000bf05270 */
[----:B------:R-:W-:Y:S01]  /*1a20*/  CS2R R16, SRZ ;  /* 0x0000000000107805 */ /* 0x000fe2000001ff00 */
[----:B------:R-:W-:Y:S01]  /*1a30*/  USHF.R.U32.HI UR6, URZ, 0x4, UR6 ;  /* 0x000000043f067899 */ /* 0x000fe20008011606 */
[----:B------:R-:W-:Y:S01]  /*1a40*/  CS2R R18, SRZ ;  /* 0x0000000000127805 */ /* 0x000fe2000001ff00 */
[----:B------:R-:W-:Y:S01]  /*1a50*/  USEL UR7, URZ, 0x1, UP0 ;  /* 0x000000013f077887 */ /* 0x000fe20008000000 */
[----:B------:R-:W-:Y:S01]  /*1a60*/  CS2R R20, SRZ ;  /* 0x0000000000147805 */ /* 0x000fe2000001ff00 */
[----:B------:R-:W-:Y:S01]  /*1a70*/  ULOP3.LUT UR6, UR6, 0x3fff, URZ, 0xc0, !UPT ;  /* 0x00003fff06067892 */ /* 0x000fe2000f8ec03f */
[----:B------:R-:W-:Y:S01]  /*1a80*/  CS2R R56, SRZ ;  /* 0x0000000000387805 */ /* 0x000fe2000001ff00 */
[----:B------:R-:W-:Y:S01]  /*1a90*/  ULEA UR12, UR5, UR12, 0x8 ;  /* 0x0000000c050c7291 */ /* 0x000fe2000f8e403f */
[----:B------:R-:W-:Y:S01]  /*1aa0*/  CS2R R58, SRZ ;  /* 0x00000000003a7805 */ /* 0x000fe2000001ff00 */
[----:B------:R-:W-:Y:S01]  /*1ab0*/  ULOP3.LUT UR6, UR6, 0x10000, URZ, 0xfc, !UPT ;  /* 0x0001000006067892 */ /* 0x000fe2000f8efc3f */
[----:B------:R-:W-:Y:S01]  /*1ac0*/  ISETP.NE.AND P1, PT, RZ, UR7, PT ;  /* 0x00000007ff007c0c */ /* 0x000fe2000bf25270 */
[----:B------:R-:W-:Y:S01]  /*1ad0*/  UMOV UR13, 0xc0000010 ;  /* 0xc0000010000d7882 */ /* 0x000fe20000000000 */
[----:B------:R-:W-:Y:S01]  /*1ae0*/  UMOV UR15, 0xc0000010 ;  /* 0xc0000010000f7882 */ /* 0x000fe20000000000 */
[----:B------:R-:W-:Y:S01]  /*1af0*/  ULEA UR14, UR5, UR6, 0x7 ;  /* 0x00000006050e7291 */ /* 0x000fe2000f8e383f */
[----:B------:R-:W-:-:S02]  /*1b00*/  CS2R R60, SRZ ;  /* 0x00000000003c7805 */ /* 0x000fc4000001ff00 */
[----:B------:R-:W-:Y:S01]  /*1b10*/  CS2R R62, SRZ ;  /* 0x00000000003e7805 */ /* 0x000fe2000001ff00 */
[----:B------:R-:W-:Y:S01]  /*1b20*/  UMOV UR6, 0x1 ;  /* 0x0000000100067882 */ /* 0x000fe20000000000 */
[----:B------:R-:W-:Y:S02]  /*1b30*/  CS2R R64, SRZ ;  /* 0x0000000000407805 */ /* 0x000fe4000001ff00 */
[----:B------:R-:W-:Y:S02]  /*1b40*/  CS2R R66, SRZ ;  /* 0x0000000000427805 */ /* 0x000fe4000001ff00 */
[----:B------:R-:W-:Y:S01]  /*1b50*/  CS2R R68, SRZ ;  /* 0x0000000000447805 */ /* 0x000fe2000001ff00 */
[----:B------:R-:W-:Y:S01]  /*1b60*/  IMAD.MOV.U32 R70, RZ, RZ, RZ ;  /* 0x000000ffff467224 */ /* 0x000fe200078e00ff */
[----:B------:R-:W-:Y:S01]  /*1b70*/  CS2R R72, SRZ ;  /* 0x0000000000487805 */ /* 0x000fe2000001ff00 */
[----:B------:R-:W-:Y:S01]  /*1b80*/  QGMMA.64x64x32.F32.E4M3.E4M3 R24, gdesc[UR12], RZ, !UPT, gsb0 ;  /* 0x00e000000c1879f3 */ /* 0x000fe2000c0008ff */
[----:B------:R-:W-:-:S02]  /*1b90*/  CS2R R74, SRZ ;  /* 0x00000000004a7805 */ /* 0x000fc4000001ff00 */
[----:B------:R-:W-:Y:S02]  /*1ba0*/  CS2R R76, SRZ ;  /* 0x00000000004c7805 */ /* 0x000fe4000001ff00 */
[----:B------:R-:W-:Y:S01]  /*1bb0*/  CS2R R78, SRZ ;  /* 0x00000000004e7805 */ /* 0x000fe2000001ff00 */
[----:B------:R-:W-:Y:S01]  /*1bc0*/  IMAD.MOV.U32 R80, RZ, RZ, RZ ;  /* 0x000000ffff507224 */ /* 0x000fe200078e00ff */
[----:B------:R-:W-:Y:S06]  /*1bd0*/  @!P1 BRA `(.L_x_23) ;  /* 0x0000000000889947 */ /* 0x000fec0003800000 */
[----:B------:R-:W-:Y:S02]  /*1be0*/  WARPGROUP.DEPBAR.LE gsb0, 0x0 ;  /* 0x00008000000079c5 */ /* 0x000fe40000010000 */
[----:B------:R-:W-:-:S01]  /*1bf0*/  FADD R79, RZ, R24 ;  /* 0x00000018ff4f7221 */ /* 0x000fc20000000000 */
[----:B------:R-:W-:Y:S01]  /*1c00*/  FADD R80, RZ, R25 ;  /* 0x00000019ff507221 */ /* 0x000fe20000000000 */
        /* <DEDUP_REMOVED lines=30> */
[----:B------:R-:W-:-:S06]  /*1df0*/  UMOV UR6, URZ ;  /* 0x0000003f00067c82 */ /* 0x000fcc0008000000 */
.L_x_23:
[----:B------:R-:W-:-:S04]  /*1e00*/  UIADD3 UR16, UR5, 0x1, URZ ;  /* 0x0000000105107890 */ /* 0x000fc8000fffe03f */
[----:B------:R-:W-:-:S04]  /*1e10*/  UISETP.NE.AND UP0, UPT, UR16, 0x25, UPT ;  /* 0x000000251000788c */ /* 0x000fc8000bf05270 */
[----:B------:R-:W-:Y:S02]  /*1e20*/  USEL UR8, URZ, 0x1, UP0 ;  /* 0x000000013f087887 */ /* 0x000fe40008000000 */
[----:B------:R-:W-:Y:S02]  /*1e30*/  USEL UR16, UR16, URZ, UP0 ;  /* 0x0000003f10107287 */ /* 0x000fe40008000000 */
[----:B------:R-:W-:-:S06]  /*1e40*/  ULOP3.LUT UR8, UR4, UR8, URZ, 0x3c, !UPT ;  /* 0x0000000804087292 */ /* 0x000fcc000f8e3c3f */
[----:B------:R-:W-:Y:S01]  /*1e50*/  IMAD.U32 R22, RZ, RZ, UR8 ;  /* 0x00000008ff167e24 */ /* 0x000fe2000f8e00ff */
[----:B------:R-:W-:-:S06]  /*1e60*/  UMOV UR8, 0x1 ;  /* 0x0000000100087882 */ /* 0x000fcc0000000000 */
.L_x_18:
[----:B------:R-:W-:-:S04]  /*1e70*/  UISETP.LT.AND UP0, UPT, UR9, 0x1, UPT ;  /* 0x000000010900788c */ /* 0x000fc8000bf01270 */
[----:B------:R-:W-:-:S04]  /*1e80*/  USEL UR12, UR9, 0x1, UP0 ;  /* 0x00000001090c7887 */ /* 0x000fc80008000000 */
[----:B------:R-:W-:-:S04]  /*1e90*/  UIADD3 UR12, UR9, -UR12, URZ ;  /* 0x8000000c090c7290 */ /* 0x000fc8000fffe03f */
[----:B------:R-:W-:-:S06]  /*1ea0*/  UISETP.GE.AND UP0, UPT, UR12, 0x1, UPT ;  /* 0x000000010c00788c */ /* 0x000fcc000bf06270 */
[----:B------:R-:W-:-:S13]  /*1eb0*/  PLOP3.LUT P1, PT, PT, PT, UP0, 0x80, 0x0 ;  /* 0x000000000000781c */ /* 0x000fda0003f2f008 */
[----:B------:R-:W-:Y:S05]  /*1ec0*/  @!P1 BRA `(.L_x_24) ;  /* 0x0000000400709947 */ /* 0x000fea0003800000 */
[----:B01----:R-:W-:Y:S01]  /*1ed0*/  IMAD.U32 R8, RZ, RZ, UR12 ;  /* 0x0000000cff087e24 */ /* 0x003fe2000f8e00ff */
[----:B------:R-:W-:Y:S01]  /*1ee0*/  ULDC UR17, c[0x0][0x50c] ;  /* 0x0001430000117ab9 */ /* 0x000fe20000000800 */
[----:B------:R-:W-:-:S07]  /*1ef0*/  IMAD.U32 R9, RZ, RZ, UR5 ;  /* 0x00000005ff097e24 */ /* 0x000fce000f8e00ff */
.L_x_32:
[----:B------:R-:W-:-:S13]  /*1f00*/  ISETP.NE.AND P2, PT, R81, 0x3, PT ;  /* 0x000000035100780c */ /* 0x000fda0003f45270 */
[----:B0-----:R-:W-:Y:S05]  /*1f10*/  @!P2 BRA `(.L_x_25) ;  /* 0x000000000004a947 */ /* 0x001fea0003800000 */
[----:B------:R-:W-:Y:S01]  /*1f20*/  BPT.TRAP 0x1 ;  /* 0x000000040000795c */ /* 0x000fe20000300000 */
.L_x_25:
[----:B------:R-:W0:Y:S01]  /*1f30*/  S2UR UR12, SR_CgaCtaId ;  /* 0x00000000000c79c3 */ /* 0x000e220000008800 */
[----:B------:R-:W-:Y:S01]  /*1f40*/  UMOV UR10, 0x400 ;  /* 0x00000400000a7882 */ /* 0x000fe20000000000 */
[----:B------:R-:W-:Y:S01]  /*1f50*/  SHF.L.U32 R10, R22, 0x1f, RZ ;  /* 0x0000001f160a7819 */ /* 0x000fe200000006ff */
[----:B0-----:R-:W-:-:S04]  /*1f60*/  ULEA UR10, UR12, UR10, 0x18 ;  /* 0x0000000a0c0a7291 */ /* 0x001fc8000f8ec03f */
[----:B------:R-:W-:-:S09]  /*1f70*/  ULEA UR12, UR16, UR10, 0x3 ;  /* 0x0000000a100c7291 */ /* 0x000fd2000f8e183f */
[----:B------:R0:W1:Y:S01]  /*1f80*/  SYNCS.PHASECHK.TRANS64.TRYWAIT P1, [UR12], R10 ;  /* 0x0000000aff0075a7 */ /* 0x000062000802014c */
[----:B------:R-:W-:Y:S05]  /*1f90*/  @!P2 BRA `(.L_x_26) ;  /* 0x000000000004a947 */ /* 0x000fea0003800000 */
[----:B------:R-:W-:Y:S01]  /*1fa0*/  BPT.TRAP 0x1 ;  /* 0x000000040000795c */ /* 0x000fe20000300000 */
.L_x_26:
[----:B-1----:R-:W-:Y:S05]  /*1fb0*/  @P1 BRA `(.L_x_27) ;  /* 0x0000000000081947 */ /* 0x002fea0003800000 */
[----:B------:R-:W1:Y:S02]  /*1fc0*/  SYNCS.PHASECHK.TRANS64.TRYWAIT P1, [UR12], R10 ;  /* 0x0000000aff0075a7 */ /* 0x000e64000802014c */
[----:B-1----:R-:W-:Y:S05]  /*1fd0*/  @!P1 BRA `(.L_x_28) ;  /* 0x0000006000389947 */ /* 0x002fea0003800000 */
.L_x_27:
[----:B------:R-:W-:Y:S01]  /*1fe0*/  UIADD3 UR12, UR10, 0x25300, URZ ;  /* 0x000253000a0c7890 */ /* 0x000fe2000fffe03f */
[----:B------:R-:W-:Y:S01]  /*1ff0*/  WARPGROUP.ARRIVE ;  /* 0x00000000000079c5 */ /* 0x000fe20000000000 */
[----:B------:R-:W-:Y:S02]  /*2000*/  UISETP.NE.AND UP0, UPT, UR7, URZ, UPT ;  /* 0x0000003f0700728c */ /* 0x000fe4000bf05270 */
[----:B------:R-:W-:Y:S02]  /*2010*/  USHF.R.U32.HI UR12, URZ, 0x4, UR12 ;  /* 0x000000043f0c7899 */ /* 0x000fe4000801160c */
[----:B------:R-:W-:Y:S02]  /*2020*/  USEL UR8, UR8, URZ, !UP0 ;  /* 0x0000003f08087287 */ /* 0x000fe4000c000000 */
[----:B------:R-:W-:Y:S02]  /*2030*/  ULOP3.LUT UR7, UR12, 0x3fff, URZ, 0xc0, !UPT ;  /* 0x00003fff0c077892 */ /* 0x000fe4000f8ec03f */
[----:B------:R-:W-:-:S02]  /*2040*/  ULOP3.LUT UR12, UR11, 0x10000, URZ, 0xfc, !UPT ;  /* 0x000100000b0c7892 */ /* 0x000fc4000f8efc3f */
[----:B------:R-:W-:Y:S02]  /*2050*/  ULOP3.LUT UR7, UR7, 0x10000, URZ, 0xfc, !UPT ;  /* 0x0001000007077892 */ /* 0x000fe4000f8efc3f */
[----:B------:R-:W-:Y:S02]  /*2060*/  UISETP.NE.U32.AND UP0, UPT, UR8, URZ, UPT ;  /* 0x0000003f0800728c */ /* 0x000fe4000bf05070 */
[----:B------:R-:W-:Y:S02]  /*2070*/  ULEA UR12, UR16, UR12, 0x8 ;  /* 0x0000000c100c7291 */ /* 0x000fe4000f8e403f */
[----:B------:R-:W-:Y:S01]  /*2080*/  ULEA UR14, UR16, UR7, 0x7 ;  /* 0x00000007100e7291 */ /* 0x000fe2000f8e383f */
[----:B------:R-:W-:Y:S01]  /*2090*/  UMOV UR13, 0xc0000010 ;  /* 0xc0000010000d7882 */ /* 0x000fe20000000000 */
[----:B------:R-:W-:Y:S01]  /*20a0*/  UMOV UR15, 0xc0000010 ;  /* 0xc0000010000f7882 */ /* 0x000fe20000000000 */
[----:B------:R-:W-:-:S06]  /*20b0*/  UIADD3 UR6, UR6, 0x1, URZ ;  /* 0x0000000106067890 */ /* 0x000fcc000fffe03f */
[----:B------:R-:W-:Y:S01]  /*20c0*/  QGMMA.64x64x32.F32.E4M3.E4M3 R24, gdesc[UR12], R24, UP0, gsb0 ;  /* 0x00e000000c1879f3 */ /* 0x000fe2000b800818 */
[----:B------:R-:W-:-:S04]  /*20d0*/  UISETP.NE.AND UP0, UPT, UR6, UR17, UPT ;  /* 0x000000110600728c */ /* 0x000fc8000bf05270 */
[----:B------:R-:W-:-:S06]  /*20e0*/  USEL UR7, URZ, 0x1, UP0 ;  /* 0x000000013f077887 */ /* 0x000fcc0008000000 */
[----:B------:R-:W-:Y:S01]  /*20f0*/  ISETP.NE.AND P1, PT, RZ, UR7, PT ;  /* 0x00000007ff007c0c */ /* 0x000fe2000bf25270 */
[----:B------:R-:W-:-:S12]  /*2100*/  WARPGROUP.DEPBAR.LE gsb0, 0x1 ;  /* 0x00008000000079c5 */ /* 0x000fd80000010100 */
[----:B------:R-:W-:Y:S05]  /*2110*/  @!P1 BRA `(.L_x_29) ;  /* 0x0000000000889947 */ /* 0x000fea0003800000 */
[----:B------:R-:W-:Y:S02]  /*2120*/  WARPGROUP.DEPBAR.LE gsb0, 0x0 ;  /* 0x00008000000079c5 */ /* 0x000fe40000010000 */
[----:B------:R-:W-:-:S01]  /*2130*/  FADD R79, R24, R79 ;  /* 0x0000004f184f7221 */ /* 0x000fc20000000000 */
[----:B------:R-:W-:Y:S01]  /*2140*/  FADD R80, R25, R80 ;  /* 0x0000005019507221 */ /* 0x000fe20000000000 */
        /* <DEDUP_REMOVED lines=30> */
[----:B------:R-:W-:-:S06]  /*2330*/  UMOV UR6, URZ ;  /* 0x0000003f00067c82 */ /* 0x000fcc0008000000 */
.L_x_29:
[----:B------:R-:W-:Y:S05]  /*2340*/  @!P2 BRA `(.L_x_30) ;  /* 0x000000000004a947 */ /* 0x000fea0003800000 */
[----:B------:R-:W-:Y:S01]  /*2350*/  BPT.TRAP 0x1 ;  /* 0x000000040000795c */ /* 0x000fe20000300000 */
.L_x_30:
[----:B01----:R-:W-:Y:S02]  /*2360*/  @P0 LEA R10, R9, UR10, 0x3 ;  /* 0x0000000a090a0c11 */ /* 0x003fe4000f8e18ff */
[----:B------:R-:W-:-:S03]  /*2370*/  ISETP.GT.U32.AND P1, PT, R2, 0x1, PT ;  /* 0x000000010200780c */ /* 0x000fc60003f24070 */
[----:B------:R-:W-:-:S05]  /*2380*/  @P0 VIADD R13, R10, 0x128 ;  /* 0x000001280a0d0836 */ /* 0x000fca0000000000 */
[----:B------:R-:W-:-:S04]  /*2390*/  @P0 PRMT R13, R6, 0x654, R13 ;  /* 0x00000654060d0816 */ /* 0x000fc8000000000d */
[----:B------:R0:W-:Y:S01]  /*23a0*/  @P0 SYNCS.ARRIVE.TRANS64.RED.A1T0 RZ, [R13+URZ], RZ ;  /* 0x000000ff0dff09a7 */ /* 0x0001e2000810043f */
[----:B------:R-:W-:Y:S05]  /*23b0*/  @P1 BRA `(.L_x_31) ;  /* 0x0000000000041947 */ /* 0x000fea0003800000 */
[----:B------:R-:W-:Y:S01]  /*23c0*/  BPT.TRAP 0x1 ;  /* 0x000000040000795c */ /* 0x000fe20000300000 */
.L_x_31:
[----:B------:R-:W-:Y:S01]  /*23d0*/  UIADD3 UR16, UR16, 0x1, URZ ;  /* 0x0000000110107890 */ /* 0x000fe2000fffe03f */
[C---:B------:R-:W-:Y:S01]  /*23e0*/  ISETP.GT.AND P2, PT, R8.reuse, 0x1, PT ;  /* 0x000000010800780c */ /* 0x040fe20003f44270 */
[----:B------:R-:W-:Y:S02]  /*23f0*/  VIADD R9, R9, 0x1 ;  /* 0x0000000109097836 */ /* 0x000fe40000000000 */
[----:B------:R-:W-:Y:S01]  /*2400*/  UISETP.NE.AND UP0, UPT, UR16, 0x25, UPT ;  /* 0x000000251000788c */ /* 0x000fe2000bf05270 */
[----:B------:R-:W-:Y:S02]  /*2410*/  VIADD R8, R8, 0xffffffff ;  /* 0xffffffff08087836 */ /* 0x000fe40000000000 */
[C---:B------:R-:W-:Y:S01]  /*2420*/  ISETP.NE.AND P1, PT, R9.reuse, 0x25, PT ;  /* 0x000000250900780c */ /* 0x040fe20003f25270 */
[----:B------:R-:W-:Y:S02]  /*2430*/  USEL UR8, URZ, 0x1, UP0 ;  /* 0x000000013f087887 */ /* 0x000fe40008000000 */
[----:B------:R-:W-:Y:S01]  /*2440*/  USEL UR16, UR16, URZ, UP0 ;  /* 0x0000003f10107287 */ /* 0x000fe20008000000 */
[----:B------:R-:W-:-:S03]  /*2450*/  SEL R9, R9, RZ, P1 ;  /* 0x000000ff09097207 */ /* 0x000fc60000800000 */
[----:B------:R-:W-:Y:S01]  /*2460*/  LOP3.LUT R22, R22, UR8, RZ, 0x3c, !PT ;  /* 0x0000000816167c12 */ /* 0x000fe2000f8e3cff */
[----:B------:R-:W-:Y:S01]  /*2470*/  UMOV UR8, 0x1 ;  /* 0x0000000100087882 */ /* 0x000fe20000000000 */
[----:B------:R-:W-:Y:S06]  /*2480*/  @P2 BRA `(.L_x_32) ;  /* 0xfffffff8009c2947 */ /* 0x000fec000383ffff */
.L_x_24:
[----:B------:R-:W-:Y:S01]  /*2490*/  UISETP.NE.AND UP0, UPT, UR6, URZ, UPT ;  /* 0x0000003f0600728c */ /* 0x000fe2000bf05270 */
[----:B01----:R-:W0:Y:S03]  /*24a0*/  LDC R8, c[0x0][0x28c] ;  /* 0x0000a300ff087b82 */ /* 0x003e260000000800 */
[----:B------:R-:W-:-:S06]  /*24b0*/  USEL UR6, URZ, 0x1, !UP0 ;  /* 0x000000013f067887 */ /* 0x000fcc000c000000 */
[----:B------:R-:W-:Y:S02]  /*24c0*/  ISETP.NE.AND P1, PT, RZ, UR6, PT ;  /* 0x00000006ff007c0c */ /* 0x000fe4000bf25270 */
[----:B0-----:R-:W-:-:S11]  /*24d0*/  ISETP.GE.AND P2, PT, R8, 0x1, PT ;  /* 0x000000010800780c */ /* 0x001fd60003f46270 */
[----:B------:R-:W-:Y:S05]  /*24e0*/  @!P1 BRA `(.L_x_33) ;  /* 0x0000000000849947 */ /* 0x000fea0003800000 */
[----:B------:R-:W-:Y:S02]  /*24f0*/  WARPGROUP.DEPBAR.LE gsb0, 0x0 ;  /* 0x00008000000079c5 */ /* 0x000fe40000010000 */
[----:B------:R-:W-:Y:S01]  /*2500*/  FADD R79, R24, R79 ;  /* 0x0000004f184f7221 */ /* 0x000fe20000000000 */
        /* <DEDUP_REMOVED lines=30> */
[----:B------:R-:W-:-:S07]  /*26f0*/  FADD R14, R14, R55 ;  /* 0x000000370e0e7221 */ /* 0x000fce0000000000 */
.L_x_33:
[----:B------:R-:W-:Y:S02]  /*2700*/  WARPGROUP.DEPBAR.LE gsb0, 0x0 ;  /* 0x00008000000079c5 */ /* 0x000fe40000010000 */
[----:B------:R-:W-:Y:S05]  /*2710*/  @!P2 BRA `(.L_x_34) ;  /* 0x000000000058a947 */ /* 0x000fea0003800000 */
[----:B------:R-:W-:-:S13]  /*2720*/  ISETP.NE.AND P1, PT, R81, 0x3, PT ;  /* 0x000000035100780c */ /* 0x000fda0003f25270 */
[----:B------:R-:W-:Y:S05]  /*2730*/  @!P1 BRA `(.L_x_35) ;  /* 0x0000000000049947 */ /* 0x000fea0003800000 */
[----:B------:R-:W-:Y:S01]  /*2740*/  BPT.TRAP 0x1 ;  /* 0x000000040000795c */ /* 0x000fe20000300000 */
.L_x_35:
[----:B------:R-:W-:Y:S01]  /*2750*/  BSSY B0, `(.L_x_36) ;  /* 0x0000010000007945 */ /* 0x000fe20003800000 */
[----:B------:R-:W-:-:S03]  /*2760*/  ISETP.GT.U32.AND P1, PT, R2, 0x1, PT ;  /* 0x000000010200780c */ /* 0x000fc60003f24070 */
[----:B------:R-:W-:Y:S10]  /*2770*/  @!P0 BRA `(.L_x_37) ;  /* 0x0000000000348947 */ /* 0x000ff40003800000 */
[----:B------:R-:W-:-:S04]  /*2780*/  UISETP.LT.AND UP0, UPT, UR9, 0x1, UPT ;  /* 0x000000010900788c */ /* 0x000fc8000bf01270 */
[----:B------:R-:W-:-:S04]  /*2790*/  USEL UR8, UR9, 0x1, UP0 ;  /* 0x0000000109087887 */ /* 0x000fc80008000000 */
[----:B------:R-:W-:-:S04]  /*27a0*/  UIADD3 UR8, UR5, UR9, -UR8 ;  /* 0x0000000905087290 */ /* 0x000fc8000fffe808 */
[----:B------:R-:W-:-:S04]  /*27b0*/  UIMAD.WIDE.U32 UR6, UR8, -0x45306eb3, URZ ;  /* 0xbacf914d080678a5 */ /* 0x000fc8000f8e003f */
[----:B------:R-:W-:-:S04]  /*27c0*/  UIADD3 UR6, UR8, -UR7, URZ ;  /* 0x8000000708067290 */ /* 0x000fc8000fffe03f */
[----:B------:R-:W-:-:S04]  /*27d0*/  ULEA.HI UR6, UR6, UR7, URZ, 0x1f ;  /* 0x0000000706067291 */ /* 0x000fc8000f8ff83f */
[----:B------:R-:W-:-:S04]  /*27e0*/  USHF.R.U32.HI UR6, URZ, 0x5, UR6 ;  /* 0x000000053f067899 */ /* 0x000fc80008011606 */
[----:B------:R-:W-:-:S04]  /*27f0*/  UIMAD UR6, UR6, -0x25, UR8 ;  /* 0xffffffdb060678a4 */ /* 0x000fc8000f8e0208 */
[----:B------:R-:W-:-:S04]  /*2800*/  ULEA UR6, UR6, UR10, 0x3 ;  /* 0x0000000a06067291 */ /* 0x000fc8000f8e183f */
[----:B------:R-:W-:-:S06]  /*2810*/  UIADD3 UR6, UR6, 0x128, URZ ;  /* 0x0000012806067890 */ /* 0x000fcc000fffe03f */
[----:B------:R-:W-:-:S05]  /*2820*/  IMAD.U32 R9, RZ, RZ, UR6 ;  /* 0x00000006ff097e24 */ /* 0x000fca000f8e00ff */
[----:B------:R-:W-:-:S04]  /*2830*/  PRMT R8, R6, 0x654, R9 ;  /* 0x0000065406087816 */ /* 0x000fc80000000009 */
[----:B------:R0:W-:Y:S03]  /*2840*/  SYNCS.ARRIVE.TRANS64.RED.A1T0 RZ, [R8+URZ], RZ ;  /* 0x000000ff08ff79a7 */ /* 0x0001e6000810043f */
.L_x_37:
[----:B------:R-:W-:Y:S05]  /*2850*/  BSYNC B0 ;  /* 0x0000000000007941 */ /* 0x000fea0003800000 */
.L_x_36:
[----:B------:R-:W-:Y:S05]  /*2860*/  @P1 BRA `(.L_x_34) ;  /* 0x0000000000041947 */ /* 0x000fea0003800000 */
[----:B------:R-:W-:Y:S01]  /*2870*/  BPT.TRAP 0x1 ;  /* 0x000000040000795c */ /* 0x000fe20000300000 */
.L_x_34:
[----:B------:R-:W1:Y:S01]  /*2880*/  LDC R22, c[0x0][0x288] ;  /* 0x0000a200ff167b82 */ /* 0x000e620000000800 */
[--C-:B0-----:R-:W-:Y:S01]  /*2890*/  SHF.R.U32.HI R8, RZ, 0x2, R0.reuse ;  /* 0x00000002ff087819 */ /* 0x101fe20000011600 */
[----:B------:R-:W-:Y:S01]  /*28a0*/  IMAD.SHL.U32 R27, R12, 0x40, RZ ;  /* 0x000000400c1b7824 */ /* 0x000fe200078e00ff */
[C---:B------:R-:W-:Y:S01]  /*28b0*/  LOP3.LUT R10, R0.reuse, 0x60, RZ, 0xc0, !PT ;  /* 0x00000060000a7812 */ /* 0x040fe200078ec0ff */
[----:B------:R-:W-:Y:S01]  /*28c0*/  UIADD3 UR8, UR9, UR5, URZ ;  /* 0x0000000509087290 */ /* 0x000fe2000fffe03f */
[----:B------:R-:W-:Y:S01]  /*28d0*/  SHF.R.U32.HI R13, RZ, 0x7, R0 ;  /* 0x00000007ff0d7819 */ /* 0x000fe20000011600 */
[----:B------:R-:W-:Y:S01]  /*28e0*/  IMAD.SHL.U32 R12, R0, 0x2, RZ ;  /* 0x00000002000c7824 */ /* 0x000fe200078e00ff */
[----:B------:R-:W-:Y:S01]  /*28f0*/  LOP3.LUT R9, R8, 0x7, RZ, 0xc0, !PT ;  /* 0x0000000708097812 */ /* 0x000fe200078ec0ff */
[----:B------:R-:W-:Y:S01]  /*2900*/  UISETP.GT.U32.AND UP0, UPT, UR8, 0x24, UPT ;  /* 0x000000240800788c */ /* 0x000fe2000bf04070 */
[----:B------:R-:W-:Y:S01]  /*2910*/  SHF.R.U32.HI R10, RZ, 0x1, R10 ;  /* 0x00000001ff0a7819 */ /* 0x000fe2000001160a */
[----:B------:R-:W-:Y:S01]  /*2920*/  UIMAD.WIDE.U32 UR6, UR8, -0x45306eb3, URZ ;  /* 0xbacf914d080678a5 */ /* 0x000fe2000f8e003f */
[----:B------:R-:W-:Y:S01]  /*2930*/  LOP3.LUT R8, R13, 0x1, RZ, 0xc0, !PT ;  /* 0x000000010d087812 */ /* 0x000fe200078ec0ff */
[----:B------:R-:W-:Y:S01]  /*2940*/  ULDC UR12, c[0x0][0x284] ;  /* 0x0000a100000c7ab9 */ /* 0x000fe20000000800 */
[----:B------:R-:W-:Y:S01]  /*2950*/  IADD3 R13, RZ, -R10, -R9 ;  /* 0x8000000aff0d7210 */ /* 0x000fe20007ffe809 */
[----:B------:R-:W-:Y:S01]  /*2960*/  UISETP.LT.U32.AND UP0, UPT, UR9, 0x25, UP0 ;  /* 0x000000250900788c */ /* 0x000fe20008701070 */
[----:B------:R-:W-:Y:S01]  /*2970*/  SHF.R.S32.HI R30, RZ, 0x1f, R71 ;  /* 0x0000001fff1e7819 */ /* 0x000fe20000011447 */
[C---:B------:R-:W-:Y:S01]  /*2980*/  IMAD.SHL.U32 R24, R8.reuse, 0x40, RZ ;  /* 0x0000004008187824 */ /* 0x040fe200078e00ff */
[----:B------:R-:W-:Y:S01]  /*2990*/  UIADD3 UR5, UR8, -UR7, URZ ;  /* 0x8000000708057290 */ /* 0x000fe2000fffe03f */
[----:B------:R-:W-:Y:S01]  /*29a0*/  IMAD R25, R8, -0x40, R13 ;  /* 0xffffffc008197824 */ /* 0x000fe200078e020d */
[----:B------:R-:W-:Y:S01]  /*29b0*/  LOP3.LUT R8, R0, 0x3, RZ, 0xc0, !PT ;  /* 0x0000000300087812 */ /* 0x000fe200078ec0ff */
[----:B------:R-:W-:Y:S01]  /*29c0*/  UISETP.GE.U32.AND UP1, UPT, UR9, 0x25, UPT ;  /* 0x000000250900788c */ /* 0x000fe2000bf26070 */
[----:B------:R-:W-:Y:S01]  /*29d0*/  LOP3.LUT R12, R27, 0x6, R12, 0xf8, !PT ;  /* 0x000000061b0c7812 */ /* 0x000fe200078ef80c */
[----:B------:R-:W-:Y:S01]  /*29e0*/  USEL UR6, URZ, 0x1, !UP0 ;  /* 0x000000013f067887 */ /* 0x000fe2000c000000 */
[----:B------:R-:W-:Y:S01]  /*29f0*/  IMAD.WIDE R28, R11, 0x80, RZ ;  /* 0x000000800b1c7825 */ /* 0x000fe200078e02ff */
[----:B-1----:R-:W-:Y:S01]  /*2a00*/  ISETP.GE.AND P1, PT, R27, R22, PT ;  /* 0x000000161b00720c */ /* 0x002fe20003f26270 */
[----:B------:R-:W-:Y:S01]  /*2a10*/  ULEA.HI UR5, UR5, UR7, URZ, 0x1f ;  /* 0x0000000705057291 */ /* 0x000fe2000f8ff83f */
[----:B------:R-:W-:Y:S01]  /*2a20*/  SHF.R.S32.HI R13, RZ, 0x1f, R12 ;  /* 0x0000001fff0d7819 */ /* 0x000fe2000001140c */
[----:B------:R-:W-:Y:S01]  /*2a30*/  IMAD R26, R8, -0x2, R22 ;  /* 0xfffffffe081a7824 */ /* 0x000fe200078e0216 */
[----:B------:R-:W-:Y:S01]  /*2a40*/  ULDC.64 UR10, c[0x0][0x5d0] ;  /* 0x00017400000a7ab9 */ /* 0x000fe20000000a00 */
[----:B------:R-:W-:Y:S01]  /*2a50*/  IMAD.SHL.U32 R22, R11, 0x80, RZ ;  /* 0x000000800b167824 */ /* 0x000fe200078e00ff */
[----:B------:R-:W-:Y:S01]  /*2a60*/  ULOP3.LUT UR4, UR4, UR6, URZ, 0x3c, !UPT ;  /* 0x0000000604047292 */ /* 0x000fe2000f8e3c3f */
[----:B------:R-:W-:Y:S01]  /*2a70*/  IMAD R8, R30, UR10, RZ ;  /* 0x0000000a1e087c24 */ /* 0x000fe2000f8e02ff */
[----:B------:R-:W-:Y:S01]  /*2a80*/  USHF.R.U32.HI UR5, URZ, 0x5, UR5 ;  /* 0x000000053f057899 */ /* 0x000fe20008011605 */
[----:B------:R-:W-:Y:S01]  /*2a90*/  LOP3.LUT R23, R24, 0x40, R9, 0xe2, !PT ;  /* 0x0000004018177812 */ /* 0x000fe200078ee209 */
[----:B------:R-:W-:Y:S01]  /*2aa0*/  IMAD.IADD R26, R26, 0x1, -R27 ;  /* 0x000000011a1a7824 */ /* 0x000fe200078e0a1b */
[C---:B------:R-:W-:Y:S01]  /*2ab0*/  ISETP.GE.OR P1, PT, R22.reuse, UR12, P1 ;  /* 0x0000000c16007c0c */ /* 0x040fe20008f26670 */
[C---:B------:R-:W-:Y:S01]  /*2ac0*/  IMAD R11, R71.reuse, UR11, R8 ;  /* 0x0000000b470b7c24 */ /* 0x040fe2000f8e0208 */
[----:B------:R-:W-:Y:S01]  /*2ad0*/  @UP1 ULOP3.LUT UR4, UR4, 0x1, UR5, 0x78, !UPT ;  /* 0x0000000104041892 */ /* 0x000fe2000f8e7805 */
[----:B------:R-:W-:Y:S01]  /*2ae0*/  IMAD.WIDE.U32 R8, R71, UR10, R12 ;  /* 0x0000000a47087c25 */ /* 0x000fe2000f8e000c */
[----:B------:R-:W-:Y:S01]  /*2af0*/  UIMAD UR5, UR5, -0x25, UR8 ;  /* 0xffffffdb050578a4 */ /* 0x000fe2000f8e0208 */
[----:B------:R-:W-:-:S02]  /*2b00*/  IADD3 R25, -R22, UR12, R25 ;  /* 0x0000000c16197c10 */ /* 0x000fc4000fffe119 */
[----:B------:R-:W-:Y:S01]  /*2b10*/  LOP3.LUT R31, R28, R23, R10, 0xfe, !PT ;  /* 0x000000171c1f7212 */ /* 0x000fe200078efe0a */
[----:B------:R-:W-:Y:S02]  /*2b20*/  IMAD.IADD R9, R9, 0x1, R11 ;  /* 0x0000000109097824 */ /* 0x000fe400078e020b */
[----:B------:R-:W-:-:S03]  /*2b30*/  IMAD.MOV.U32 R24, RZ, RZ, -0x1 ;  /* 0xffffffffff187424 */ /* 0x000fc600078e00ff */
[----:B------:R-:W-:Y:S05]  /*2b40*/  @P1 BRA `(.L_x_38) ;  /* 0x0000002400941947 */ /* 0x000fea0003800000 */
[----:B------:R-:W0:Y:S01]  /*2b50*/  LDC.64 R22, c[0x0][0x5c8] ;  /* 0x00017200ff167b82 */ /* 0x000e220000000a00 */
[----:B------:R-:W-:Y:S01]  /*2b60*/  ULDC.64 UR6, c[0x0][0x5c0] ;  /* 0x0001700000067ab9 */ /* 0x000fe20000000a00 */
[----:B------:R-:W-:Y:S01]  /*2b70*/  BSSY B0, `(.L_x_38) ;  /* 0x0000262000007945 */ /* 0x000fe20003800000 */
[-C--:B0-----:R-:W-:Y:S02]  /*2b80*/  IMAD R10, R29, R22.reuse, RZ ;  /* 0x000000161d0a7224 */ /* 0x081fe400078e02ff */
[----:B------:R-:W-:-:S04]  /*2b90*/  IMAD.WIDE.U32 R8, R31, R22, R8 ;  /* 0x000000161f087225 */ /* 0x000fc800078e0008 */
[----:B------:R-:W-:Y:S01]  /*2ba0*/  IMAD R11, R31, R23, R10 ;  /* 0x000000171f0b7224 */ /* 0x000fe200078e020a */
[----:B------:R-:W-:Y:S02]  /*2bb0*/  LEA R10, P1, R22, R8, 0x3 ;  /* 0x00000008160a7211 */ /* 0x000fe400078218ff */
[----:B------:R-:W-:Y:S01]  /*2bc0*/  IADD3 R8, P2, R8, UR6, RZ ;  /* 0x0000000608087c10 */ /* 0x000fe2000ff5e0ff */
[----:B------:R-:W-:Y:S01]  /*2bd0*/  IMAD.IADD R9, R9, 0x1, R11 ;  /* 0x0000000109097824 */ /* 0x000fe200078e020b */
[----:B------:R-:W-:-:S04]  /*2be0*/  IADD3 R10, P3, R10, UR6, RZ ;  /* 0x000000060a0a7c10 */ /* 0x000fc8000ff7e0ff */
[----:B------:R-:W-:Y:S02]  /*2bf0*/  LEA.HI.X R11, R22, R9, R23, 0x3, P1 ;  /* 0x00000009160b7211 */ /* 0x000fe400008f1c17 */
[----:B---3-5:R-:W-:Y:S02]  /*2c00*/  FSETP.NEU.AND P1, PT, R7, RZ, PT ;  /* 0x000000ff0700720b */ /* 0x028fe40003f2d000 */
[----:B------:R-:W-:Y:S02]  /*2c10*/  IADD3.X R9, R9, UR7, RZ, P2, !PT ;  /* 0x0000000709097c10 */ /* 0x000fe400097fe4ff */
[----:B------:R-:W-:-:S09]  /*2c20*/  IADD3.X R11, R11, UR7, RZ, P3, !PT ;  /* 0x000000070b0b7c10 */ /* 0x000fd20009ffe4ff */
[----:B------:R-:W-:Y:S05]  /*2c30*/  @!P1 BRA `(.L_x_39) ;  /* 0x0000001c00149947 */ /* 0x000fea0003800000 */
[----:B------:R-:W-:Y:S01]  /*2c40*/  ULDC.64 UR6, c[0x0][0x5b8] ;  /* 0x00016e0000067ab9 */ /* 0x000fe20000000a00 */
[----:B------:R-:W-:Y:S01]  /*2c50*/  ISETP.GE.AND P2, PT, R26, 0x1, PT ;  /* 0x000000011a00780c */ /* 0x000fe20003f46270 */
[----:B------:R-:W-:Y:S01]  /*2c60*/  IMAD R30, R30, UR6, RZ ;  /* 0x000000061e1e7c24 */ /* 0x000fe2000f8e02ff */
[----:B------:R-:W-:Y:S01]  /*2c70*/  ULDC.64 UR10, c[0x0][0x5a8] ;  /* 0x00016a00000a7ab9 */ /* 0x000fe20000000a00 */
[----:B------:R-:W-:Y:S01]  /*2c80*/  IMAD.WIDE.U32 R22, R71, UR6, R12 ;  /* 0x0000000647167c25 */ /* 0x000fe2000f8e000c */
[----:B------:R-:W-:Y:S01]  /*2c90*/  ISETP.LT.OR P5, PT, R25, 0x1, !P2 ;  /* 0x000000011900780c */ /* 0x000fe200057a1670 */
[----:B------:R-:W-:Y:S02]  /*2ca0*/  BSSY B1, `(.L_x_40) ;  /* 0x000000c000017945 */ /* 0x000fe40003800000 */
[----:B------:R-:W-:Y:S01]  /*2cb0*/  IMAD R71, R71, UR7, R30 ;  /* 0x0000000747477c24 */ /* 0x000fe2000f8e021e */
[----:B------:R-:W-:Y:S02]  /*2cc0*/  ULDC.64 UR6, c[0x0][0x5b0] ;  /* 0x00016c0000067ab9 */ /* 0x000fe40000000a00 */
[----:B------:R-:W-:-:S02]  /*2cd0*/  IMAD R27, R29, UR6, RZ ;  /* 0x000000061d1b7c24 */ /* 0x000fc4000f8e02ff */
[----:B------:R-:W-:Y:S02]  /*2ce0*/  IMAD.IADD R23, R23, 0x1, R71 ;  /* 0x0000000117177824 */ /* 0x000fe400078e0247 */
[C---:B------:R-:W-:Y:S02]  /*2cf0*/  IMAD R27, R31.reuse, UR7, R27 ;  /* 0x000000071f1b7c24 */ /* 0x040fe4000f8e021b */
[----:B------:R-:W-:-:S03]  /*2d00*/  IMAD.WIDE.U32 R12, R31, UR6, R22 ;  /* 0x000000061f0c7c25 */ /* 0x000fc6000f8e0016 */
[----:B------:R-:W-:-:S04]  /*2d10*/  IADD3 R12, P1, R12, UR10, RZ ;  /* 0x0000000a0c0c7c10 */ /* 0x000fc8000ff3e0ff */
[--C-:B------:R-:W-:Y:S02]  /*2d20*/  IADD3.X R13, R13, UR11, R27.reuse, P1, !PT ;  /* 0x0000000b0d0d7c10 */ /* 0x100fe40008ffe41b */
[----:B------:R-:W-:Y:S01]  /*2d30*/  PRMT R27, RZ, 0x7610, R27 ;  /* 0x00007610ff1b7816 */ /* 0x000fe2000000001b */
[----:B------:R-:W-:Y:S06]  /*2d40*/  @P5 BRA `(.L_x_41) ;  /* 0x0000000000045947 */ /* 0x000fec0003800000 */
[----:B------:R0:W5:Y:S02]  /*2d50*/  LDG.E.U8 R27, desc[UR18][R12.64] ;  /* 0x000000120c1b7981 */ /* 0x000164000c1e1100 */
.L_x_41:
[----:B------:R-:W-:Y:S05]  /*2d60*/  BSYNC B1 ;  /* 0x0000000000017941 */ /* 0x000fea0003800000 */
.L_x_40:
[----:B-----5:R-:W-:Y:S01]  /*2d70*/  LOP3.LUT R27, R27, 0xff, RZ, 0xc0, !PT ;  /* 0x000000ff1b1b7812 */ /* 0x020fe200078ec0ff */
[----:B------:R-:W-:Y:S01]  /*2d80*/  BSSY B1, `(.L_x_42) ;  /* 0x000000c000017945 */ /* 0x000fe20003800000 */
[----:B------:R-:W-:Y:S02]  /*2d90*/  ISETP.GE.AND P1, PT, R26, 0x2, PT ;  /* 0x000000021a00780c */ /* 0x000fe40003f26270 */
[----:B------:R-:W-:Y:S02]  /*2da0*/  F2FP.F16.E4M3.UNPACK_B R27, R27 ;  /* 0x0000001bff1b723e */ /* 0x000fe400020006ff */
[----:B------:R-:W-:-:S03]  /*2db0*/  ISETP.LT.OR P3, PT, R25, 0x1, !P1 ;  /* 0x000000011900780c */ /* 0x000fc60004f61670 */
[----:B------:R-:W-:Y:S01]  /*2dc0*/  HADD2.F32 R30, -RZ, R27.H0_H0 ;  /* 0x2000001bff1e7230 */ /* 0x000fe20000004100 */
[----:B------:R-:W-:-:S04]  /*2dd0*/  PRMT R27, RZ, 0x7610, R27 ;  /* 0x00007610ff1b7816 */ /* 0x000fc8000000001b */
[----:B------:R-:W-:-:S04]  /*2de0*/  FMUL R30, R30, R7 ;  /* 0x000000071e1e7220 */ /* 0x000fc80000400000 */
[----:B--2---:R-:W-:-:S05]  /*2df0*/  FFMA R30, R79, R3, R30 ;  /* 0x000000034f1e7223 */ /* 0x004fca000000001e */
[----:B------:R-:W-:-:S05]  /*2e00*/  F2FP.SATFINITE.E4M3.F32.PACK_AB_MERGE_C R33, RZ, R30, RZ ;  /* 0x0000001eff21723e */ /* 0x000fca00048070ff */
[----:B------:R1:W-:Y:S01]  /*2e10*/  @!P5 STG.E.U8 desc[UR18][R8.64], R33 ;  /* 0x000000210800d986 */ /* 0x0003e2000c101112 */
[----:B------:R-:W-:Y:S05]  /*2e20*/  @P3 BRA `(.L_x_43) ;  /* 0x0000000000043947 */ /* 0x000fea0003800000 */
[----:B------:R2:W5:Y:S02]  /*2e30*/  LDG.E.U8 R27, desc[UR18][R12.64+0x1] ;  /* 0x000001120c1b7981 */ /* 0x000564000c1e1100 */
.L_x_43:
[----:B------:R-:W-:Y:S05]  /*2e40*/  BSYNC B1 ;  /* 0x0000000000017941 */ /* 0x000fea0003800000 */
.L_x_42:
[----:B-----5:R-:W-:Y:S01]  /*2e50*/  LOP3.LUT R27, R27, 0xff, RZ, 0xc0, !PT ;  /* 0x000000ff1b1b7812 */ /* 0x020fe200078ec0ff */
[----:B------:R-:W-:Y:S01]  /*2e60*/  BSSY B1, `(.L_x_44) ;  /* 0x0000012000017945 */ /* 0x000fe20003800000 */
[----:B------:R-:W-:Y:S02]  /*2e70*/  IADD3 R31, P5, R31, 0x8, RZ ;  /* 0x000000081f1f7810 */ /* 0x000fe40007fbe0ff */
[----:B------:R-:W-:Y:S02]  /*2e80*/  F2FP.F16.E4M3.UNPACK_B R27, R27 ;  /* 0x0000001bff1b723e */ /* 0x000fe400020006ff */
[----:B------:R-:W-:Y:S01]  /*2e90*/  ISETP.LT.OR P2, PT, R25, 0x9, !P2 ;  /* 0x000000091900780c */ /* 0x000fe20005741670 */
[----:B------:R-:W-:Y:S02]  /*2ea0*/  IMAD.X R29, RZ, RZ, R29, P5 ;  /* 0x000000ffff1d7224 */ /* 0x000fe400028e061d */
[----:B------:R-:W-:Y:S02]  /*2eb0*/  HADD2.F32 R28, -RZ, R27.H0_H0 ;  /* 0x2000001bff1c7230 */ /* 0x000fe40000004100 */
[----:B------:R-:W-:-:S04]  /*2ec0*/  IMAD.WIDE.U32 R22, R31, UR6, R22 ;  /* 0x000000061f167c25 */ /* 0x000fc8000f8e0016 */
[----:B------:R-:W-:Y:S01]  /*2ed0*/  FMUL R27, R28, R7 ;  /* 0x000000071c1b7220 */ /* 0x000fe20000400000 */
[----:B------:R-:W-:Y:S01]  /*2ee0*/  IMAD R28, R29, UR6, RZ ;  /* 0x000000061d1c7c24 */ /* 0x000fe2000f8e02ff */
[----:B------:R-:W-:Y:S02]  /*2ef0*/  IADD3 R22, P5, R22, UR10, RZ ;  /* 0x0000000a16167c10 */ /* 0x000fe4000ffbe0ff */
[----:B------:R-:W-:Y:S01]  /*2f00*/  FFMA R27, R80, R3, R27 ;  /* 0x00000003501b7223 */ /* 0x000fe2000000001b */
[----:B------:R-:W-:-:S04]  /*2f10*/  IMAD R31, R31, UR7, R28 ;  /* 0x000000071f1f7c24 */ /* 0x000fc8000f8e021c */
[----:B------:R-:W-:Y:S02]  /*2f20*/  F2FP.SATFINITE.E4M3.F32.PACK_AB_MERGE_C R29, RZ, R27, RZ ;  /* 0x0000001bff1d723e */ /* 0x000fe400048070ff */
[----:B------:R-:W-:Y:S02]  /*2f30*/  IADD3.X R23, R23, UR11, R31, P5, !PT ;  /* 0x0000000b17177c10 */ /* 0x000fe4000affe41f */
[----:B------:R-:W-:Y:S01]  /*2f40*/  PRMT R27, RZ, 0x7610, R27 ;  /* 0x00007610ff1b7816 */ /* 0x000fe2000000001b */
[----:B------:R3:W-:Y:S01]  /*2f50*/  @!P3 STG.E.U8 desc[UR18][R8.64+0x1], R29 ;  /* 0x0000011d0800b986 */ /* 0x0007e2000c101112 */
[----:B------:R-:W-:Y:S05]  /*2f60*/  @P2 BRA `(.L_x_45) ;  /* 0x0000000000042947 */ /* 0x000fea0003800000 */
[----:B------:R4:W5:Y:S02]  /*2f70*/  LDG.E.U8 R27, desc[UR18][R22.64] ;  /* 0x00000012161b7981 */ /* 0x000964000c1e1100 */
.L_x_45:
[----:B------:R-:W-:Y:S05]  /*2f80*/  BSYNC B1 ;  /* 0x0000000000017941 */ /* 0x000fea0003800000 */
.L_x_44:
[----:B-----5:R-:W-:Y:S01]  /*2f90*/  LOP3.LUT R27, R27, 0xff, RZ, 0xc0, !PT ;  /* 0x000000ff1b1b7812 */ /* 0x020fe200078ec0ff */
[----:B------:R-:W-:Y:S01]  /*2fa0*/  BSSY B1, `(.L_x_46) ;  /* 0x000000b000017945 */ /* 0x000fe20003800000 */
[----:B------:R-:W-:Y:S02]  /*2fb0*/  ISETP.LT.OR P1, PT, R25, 0x9, !P1 ;  /* 0x000000091900780c */ /* 0x000fe40004f21670 */
[----:B------:R-:W-:-:S05]  /*2fc0*/  F2FP.F16.E4M3.UNPACK_B R27, R27 ;  /* 0x0000001bff1b723e */ /* 0x000fca00020006ff */
[----:B------:R-:W-:Y:S01]  /*2fd0*/  HADD2.F32 R28, -RZ, R27.H0_H0 ;  /* 0x2000001bff1c7230 */ /* 0x000fe20000004100 */
[----:B------:R-:W-:-:S04]  /*2fe0*/  PRMT R27, RZ, 0x7610, R27 ;  /* 0x00007610ff1b7816 */ /* 0x000fc8000000001b */
[----:B------:R-:W-:-:S04]  /*2ff0*/  FMUL R28, R28, R7 ;  /* 0x000000071c1c7220 */ /* 0x000fc80000400000 */
[----:B------:R-:W-:-:S05]  /*3000*/  FFMA R28, R77, R3, R28 ;  /* 0x000000034d1c7223 */ /* 0x000fca000000001c */
[----:B---3--:R-:W-:-:S05]  /*3010*/  F2FP.SATFINITE.E4M3.F32.PACK_AB_MERGE_C R29, RZ, R28, RZ ;  /* 0x0000001cff1d723e */ /* 0x008fca00048070ff */
[----:B------:R3:W-:Y:S01]  /*3020*/  @!P2 STG.E.U8 desc[UR18][R10.64], R29 ;  /* 0x0000001d0a00a986 */ /* 0x0007e2000c101112 */
[----:B------:R-:W-:Y:S05]  /*3030*/  @P1 BRA `(.L_x_47) ;  /* 0x0000000000041947 */ /* 0x000fea0003800000 */
[----:B------:R0:W5:Y:S02]  /*3040*/  LDG.E.U8 R27, desc[UR18][R22.64+0x1] ;  /* 0x00000112161b7981 */ /* 0x000164000c1e1100 */
.L_x_47:
[----:B------:R-:W-:Y:S05]  /*3050*/  BSYNC B1 ;  /* 0x0000000000017941 */ /* 0x000fea0003800000 */
.L_x_46:
[----:B-----5:R-:W-:Y:S01]  /*3060*/  LOP3.LUT R27, R27, 0xff, RZ, 0xc0, !PT ;  /* 0x000000ff1b1b7812 */ /* 0x020fe200078ec0ff */
[----:B------:R-:W-:Y:S01]  /*3070*/  BSSY B1, `(.L_x_48) ;  /* 0x000000c000017945 */ /* 0x000fe20003800000 */
[----:B------:R-:W-:Y:S02]  /*3080*/  ISETP.GE.AND P2, PT, R26, 0x9, PT ;  /* 0x000000091a00780c */ /* 0x000fe40003f46270 */
[----:B------:R-:W-:Y:S02]  /*3090*/  F2FP.F16.E4M3.UNPACK_B R27, R27 ;  /* 0x0000001bff1b723e */ /* 0x000fe400020006ff */
[----:B------:R-:W-:-:S03]  /*30a0*/  ISETP.LT.OR P3, PT, R25, 0x1, !P2 ;  /* 0x000000011900780c */ /* 0x000fc60005761670 */
[----:B------:R-:W-:-:S05]  /*30b0*/  HADD2.F32 R28, -RZ, R27.H0_H0 ;  /* 0x2000001bff1c7230 */ /* 0x000fca0000004100 */
[----:B------:R-:W-:-:S04]  /*30c0*/  FMUL R27, R28, R7 ;  /* 0x000000071c1b7220 */ /* 0x000fc80000400000 */
[----:B------:R-:W-:-:S05]  /*30d0*/  FFMA R27, R78, R3, R27 ;  /* 0x000000034e1b7223 */ /* 0x000fca000000001b */
[----:B---3--:R-:W-:Y:S02]  /*30e0*/  F2FP.SATFINITE.E4M3.F32.PACK_AB_MERGE_C R29, RZ, R27, RZ ;  /* 0x0000001bff1d723e */ /* 0x008fe400048070ff */
[----:B------:R-:W-:-:S03]  /*30f0*/  PRMT R27, RZ, 0x7610, R27 ;  /* 0x00007610ff1b7816 */ /* 0x000fc6000000001b */
[----:B------:R3:W-:Y:S01]  /*3100*/  @!P1 STG.E.U8 desc[UR18][R10.64+0x1], R29 ;  /* 0x0000011d0a009986 */ /* 0x0007e2000c101112 */
[----:B------:R-:W-:Y:S05]  /*3110*/  @P3 BRA `(.L_x_49) ;  /* 0x0000000000043947 */ /* 0x000fea0003800000 */
[----:B------:R0:W5:Y:S02]  /*3120*/  LDG.E.U8 R27, desc[UR18][R12.64+0x8] ;  /* 0x000008120c1b7981 */ /* 0x000164000c1e1100 */
.L_x_49:
[----:B------:R-:W-:Y:S05]  /*3130*/  BSYNC B1 ;  /* 0x0000000000017941 */ /* 0x000fea0003800000 */
.L_x_48:
        /* <DEDUP_REMOVED lines=13> */
.L_x_51:
[----:B------:R-:W-:Y:S05]  /*3210*/  BSYNC B1 ;  /* 0x0000000000017941 */ /* 0x000fea0003800000 */
.L_x_50:
[----:B-----5:R-:W-:Y:S01]  /*3220*/  LOP3.LUT R27, R27, 0xff, RZ, 0xc0, !PT ;  /* 0x000000ff1b1b7812 */ /* 0x020fe200078ec0ff */
[----:B------:R-:W-:Y:S01]  /*3230*/  BSSY B1, `(.L_x_52) ;  /* 0x000000b000017945 */ /* 0x000fe20003800000 */
[----:B------:R-:W-:Y:S02]  /*3240*/  ISETP.LT.OR P2, PT, R25, 0x9, !P2 ;  /* 0x000000091900780c */ /* 0x000fe40005741670 */
[----:B------:R-:W-:-:S05]  /*3250*/  F2FP.F16.E4M3.UNPACK_B R27, R27 ;  /* 0x0000001bff1b723e */ /* 0x000fca00020006ff */
        /* <DEDUP_REMOVED lines=8> */
.L_x_53:
[----:B------:R-:W-:Y:S05]  /*32e0*/  BSYNC B1 ;  /* 0x0000000000017941 */ /* 0x000fea0003800000 */
.L_x_52:
        /* <DEDUP_REMOVED lines=12> */
.L_x_55:
[----:B------:R-:W-:Y:S05]  /*33b0*/  BSYNC B1 ;  /* 0x0000000000017941 */ /* 0x000fea0003800000 */
.L_x_54:
        /* <DEDUP_REMOVED lines=13> */
.L_x_57:
[----:B------:R-:W-:Y:S05]  /*3490*/  BSYNC B1 ;  /* 0x0000000000017941 */ /* 0x000fea0003800000 */
.L_x_56:
        /* <DEDUP_REMOVED lines=13> */
.L_x_59:
[----:B------:R-:W-:Y:S05]  /*3570*/  BSYNC B1 ;  /* 0x0000000000017941 */ /* 0x000fea0003800000 */
.L_x_58:
        /* <DEDUP_REMOVED lines=12> */
.L_x_61:
[----:B------:R-:W-:Y:S05]  /*3640*/  BSYNC B1 ;  /* 0x0000000000017941 */ /* 0x000fea0003800000 */
.L_x_60:
        /* <DEDUP_REMOVED lines=12> */
.L_x_63:
[----:B------:R-:W-:Y:S05]  /*3710*/  BSYNC B1 ;  /* 0x0000000000017941 */ /* 0x000fea0003800000 */
.L_x_62:
        /* <DEDUP_REMOVED lines=13> */
.L_x_65:
[----:B------:R-:W-:Y:S05]  /*37f0*/  BSYNC B1 ;  /* 0x0000000000017941 */ /* 0x000fea0003800000 */
.L_x_64:
        /* <DEDUP_REMOVED lines=13> */
.L_x_67:
[----:B------:R-:W-:Y:S05]  /*38d0*/  BSYNC B1 ;  /* 0x0000000000017941 */ /* 0x000fea0003800000 */
.L_x_66:
        /* <DEDUP_REMOVED lines=12> */
.L_x_69:
[----:B------:R-:W-:Y:S05]  /*39a0*/  BSYNC B1 ;  /* 0x0000000000017941 */ /* 0x000fea0003800000 */
.L_x_68:
        /* <DEDUP_REMOVED lines=12> */
.L_x_71:
[----:B------:R-:W-:Y:S05]  /*3a70*/  BSYNC B1 ;  /* 0x0000000000017941 */ /* 0x000fea0003800000 */
.L_x_70:
        /* <DEDUP_REMOVED lines=13> */
.L_x_73:
[----:B------:R-:W-:Y:S05]  /*3b50*/  BSYNC B1 ;  /* 0x0000000000017941 */ /* 0x000fea0003800000 */
.L_x_72:
        /* <DEDUP_REMOVED lines=13> */
.L_x_75:
[----:B------:R-:W-:Y:S05]  /*3c30*/  BSYNC B1 ;  /* 0x0000000000017941 */ /* 0x000fea0003800000 */
.L_x_74:
        /* <DEDUP_REMOVED lines=12> */
.L_x_77:
[----:B------:R-:W-:Y:S05]  /*3d00*/  BSYNC B1 ;  /* 0x0000000000017941 */ /* 0x000fea0003800000 */
.L_x_76:
        /* <DEDUP_REMOVED lines=12> */
.L_x_79:
[----:B------:R-:W-:Y:S05]  /*3dd0*/  BSYNC B1 ;  /* 0x0000000000017941 */ /* 0x000fea0003800000 */
.L_x_78:
        /* <DEDUP_REMOVED lines=13> */
.L_x_81:
[----:B------:R-:W-:Y:S05]  /*3eb0*/  BSYNC B1 ;  /* 0x0000000000017941 */ /* 0x000fea0003800000 */
.L_x_80:
        /* <DEDUP_REMOVED lines=13> */
.L_x_83:
[----:B------:R-:W-:Y:S05]  /*3f90*/  BSYNC B1 ;  /* 0x0000000000017941 */ /* 0x000fea0003800000 */
.L_x_82:
        /* <DEDUP_REMOVED lines=12> */
.L_x_85:
[----:B------:R-:W-:Y:S05]  /*4060*/  BSYNC B1 ;  /* 0x0000000000017941 */ /* 0x000fea0003800000 */
.L_x_84:
        /* <DEDUP_REMOVED lines=12> */
.L_x_87:
[----:B------:R-:W-:Y:S05]  /*4130*/  BSYNC B1 ;  /* 0x0000000000017941 */ /* 0x000fea0003800000 */
.L_x_86:
        /* <DEDUP_REMOVED lines=13> */
.L_x_89:
[----:B------:R-:W-:Y:S05]  /*4210*/  BSYNC B1 ;  /* 0x0000000000017941 */ /* 0x000fea0003800000 */
.L_x_88:
[----:B-----5:R-:W-:Y:S01]  /*4220*/  LOP3.LUT R27, R27, 0xff, RZ, 0xc0, !PT ;  /* 0x000000ff1b1b7812 */ /* 0x020fe200078ec0ff */
[----:B------:R-:W-:Y:S01]  /*4230*/  BSSY B1, `(.L_x_90) ;  /* 0x000000c000017945 */ /* 0x000fe20003800000 */
[----:B------:R-:W-:Y:S02]  /*4240*/  ISETP.GE.AND P1, PT, R26, 0x32, PT ;  /* 0x000000321a00780c */ /* 0x000fe40003f26270 */
[----:B------:R-:W-:Y:S02]  /*4250*/  F2FP.F16.E4M3.UNPACK_B R27, R27 ;  /* 0x0000001bff1b723e */ /* 0x000fe400020006ff */
[----:B------:R-:W-:-:S03]  /*4260*/  ISETP.LT.OR P5, PT, R25, 0x1, !P1 ;  /* 0x000000011900780c */ /* 0x000fc60004fa1670 */
[----:B------:R-:W-:-:S05]  /*4270*/  HADD2.F32 R28, -RZ, R27.H0_H0 ;  /* 0x2000001bff1c7230 */ /* 0x000fca0000004100 */
[----:B------:R-:W-:-:S04]  /*4280*/  FMUL R28, R28, R7 ;  /* 0x000000071c1c7220 */ /* 0x000fc80000400000 */
[----:B------:R-:W-:Y:S01]  /*4290*/  FFMA R28, R21, R3, R28 ;  /* 0x00000003151c7223 */ /* 0x000fe2000000001c */
[----:B------:R-:W-:-:S04]  /*42a0*/  PRMT R21, RZ, 0x7610, R21 ;  /* 0x00007610ff157816 */ /* 0x000fc80000000015 */
[----:B------:R-:W-:-:S05]  /*42b0*/  F2FP.SATFINITE.E4M3.F32.PACK_AB_MERGE_C R27, RZ, R28, RZ ;  /* 0x0000001cff1b723e */ /* 0x000fca00048070ff */
[----:B------:R0:W-:Y:S01]  /*42c0*/  @!P3 STG.E.U8 desc[UR18][R8.64+0x30], R27 ;  /* 0x0000301b0800b986 */ /* 0x0001e2000c101112 */
[----:B------:R-:W-:Y:S05]  /*42d0*/  @P5 BRA `(.L_x_91) ;  /* 0x0000000000045947 */ /* 0x000fea0003800000 */
[----:B------:R0:W5:Y:S02]  /*42e0*/  LDG.E.U8 R21, desc[UR18][R12.64+0x31] ;  /* 0x000031120c157981 */ /* 0x000164000c1e1100 */
.L_x_91:
[----:B------:R-:W-:Y:S05]  /*42f0*/  BSYNC B1 ;  /* 0x0000000000017941 */ /* 0x000fea0003800000 */
.L_x_90:
[----:B-----5:R-:W-:Y:S01]  /*4300*/  LOP3.LUT R21, R21, 0xff, RZ, 0xc0, !PT ;  /* 0x000000ff15157812 */ /* 0x020fe200078ec0ff */
[----:B------:R-:W-:Y:S01]  /*4310*/  BSSY B1, `(.L_x_92) ;  /* 0x000000b000017945 */ /* 0x000fe20003800000 */
[----:B------:R-:W-:Y:S02]  /*4320*/  ISETP.LT.OR P2, PT, R25, 0x9, !P2 ;  /* 0x000000091900780c */ /* 0x000fe40005741670 */
[----:B------:R-:W-:-:S05]  /*4330*/  F2FP.F16.E4M3.UNPACK_B R21, R21 ;  /* 0x00000015ff15723e */ /* 0x000fca00020006ff */
        /* <DEDUP_REMOVED lines=8> */
.L_x_93:
[----:B------:R-:W-:Y:S05]  /*43c0*/  BSYNC B1 ;  /* 0x0000000000017941 */ /* 0x000fea0003800000 */
.L_x_92:
        /* <DEDUP_REMOVED lines=8> */
[----:B0-----:R-:W-:-:S05]  /*4450*/  F2FP.SATFINITE.E4M3.F32.PACK_AB_MERGE_C R21, RZ, R20, RZ ;  /* 0x00000014ff15723e */ /* 0x001fca00048070ff */
[----:B------:R0:W-:Y:S01]  /*4460*/  @!P2 STG.E.U8 desc[UR18][R10.64+0x30], R21 ;  /* 0x000030150a00a986 */ /* 0x0001e2000c101112 */
[----:B------:R-:W-:Y:S05]  /*4470*/  @P1 BRA `(.L_x_95) ;  /* 0x0000000000041947 */ /* 0x000fea0003800000 */
[----:B------:R0:W5:Y:S02]  /*4480*/  LDG.E.U8 R19, desc[UR18][R22.64+0x31] ;  /* 0x0000311216137981 */ /* 0x000164000c1e1100 */
.L_x_95:
[----:B------:R-:W-:Y:S05]  /*4490*/  BSYNC B1 ;  /* 0x0000000000017941 */ /* 0x000fea0003800000 */
.L_x_94:
        /* <DEDUP_REMOVED lines=13> */
.L_x_97:
[----:B------:R-:W-:Y:S05]  /*4570*/  BSYNC B1 ;  /* 0x0000000000017941 */ /* 0x000fea0003800000 */
.L_x_96:
        /* <DEDUP_REMOVED lines=13> */
.L_x_99:
[----:B------:R-:W-:Y:S05]  /*4650*/  BSYNC B1 ;  /* 0x0000000000017941 */ /* 0x000fea0003800000 */
.L_x_98:
[----:B-----5:R-:W-:Y:S01]  /*4660*/  LOP3.LUT R17, R17, 0xff, RZ, 0xc0, !PT ;  /* 0x000000ff11117812 */ /* 0x020fe200078ec0ff */
[----:B------:R-:W-:Y:S01]  /*4670*/  BSSY B1, `(.L_x_100) ;  /* 0x000000b000017945 */ /* 0x000fe20003800000 */
[----:B------:R-:W-:Y:S02]  /*4680*/  ISETP.LT.OR P2, PT, R25, 0x9, !P2 ;  /* 0x000000091900780c */ /* 0x000fe40005741670 */
[----:B------:R-:W-:-:S05]  /*4690*/  F2FP.F16.E4M3.UNPACK_B R17, R17 ;  /* 0x00000011ff11723e */ /* 0x000fca00020006ff */
[----:B0-2---:R-:W-:-:S05]  /*46a0*/  HADD2.F32 R12, -RZ, R17.H0_H0 ;  /* 0x20000011ff0c7230 */ /* 0x005fca0000004100 */
[----:B------:R-:W-:Y:S01]  /*46b0*/  FMUL R13, R12, R7 ;  /* 0x000000070c0d7220 */ /* 0x000fe20000400000 */
[----:B------:R-:W-:-:S03]  /*46c0*/  PRMT R12, RZ, 0x7610, R12 ;  /* 0x00007610ff0c7816 */ /* 0x000fc6000000000c */
[----:B------:R-:W-:-:S05]  /*46d0*/  FFMA R13, R16, R3, R13 ;  /* 0x00000003100d7223 */ /* 0x000fca000000000d */
[----:B------:R-:W-:-:S05]  /*46e0*/  F2FP.SATFINITE.E4M3.F32.PACK_AB_MERGE_C R13, RZ, R13, RZ ;  /* 0x0000000dff0d723e */ /* 0x000fca00048070ff */
[----:B------:R0:W-:Y:S01]  /*46f0*/  @!P5 STG.E.U8 desc[UR18][R8.64+0x39], R13 ;  /* 0x0000390d0800d986 */ /* 0x0001e2000c101112 */
[----:B------:R-:W-:Y:S05]  /*4700*/  @P2 BRA `(.L_x_101) ;  /* 0x0000000000042947 */ /* 0x000fea0003800000 */
[----:B------:R2:W5:Y:S02]  /*4710*/  LDG.E.U8 R12, desc[UR18][R22.64+0x38] ;  /* 0x00003812160c7981 */ /* 0x000564000c1e1100 */
.L_x_101:
[----:B------:R-:W-:Y:S05]  /*4720*/  BSYNC B1 ;  /* 0x0000000000017941 */ /* 0x000fea0003800000 */
.L_x_100:
[----:B-----5:R-:W-:Y:S01]  /*4730*/  LOP3.LUT R12, R12, 0xff, RZ, 0xc0, !PT ;  /* 0x000000ff0c0c7812 */ /* 0x020fe200078ec0ff */
[----:B------:R-:W-:Y:S01]  /*4740*/  BSSY B1, `(.L_x_102) ;  /* 0x000000b000017945 */ /* 0x000fe20003800000 */
[----:B------:R-:W-:Y:S02]  /*4750*/  ISETP.LT.OR P1, PT, R25, 0x9, !P1 ;  /* 0x000000091900780c */ /* 0x000fe40004f21670 */
[----:B------:R-:W-:Y:S02]  /*4760*/  F2FP.F16.E4M3.UNPACK_B R12, R12 ;  /* 0x0000000cff0c723e */ /* 0x000fe400020006ff */
[----:B01----:R-:W-:-:S03]  /*4770*/  PRMT R8, RZ, 0x7610, R8 ;  /* 0x00007610ff087816 */ /* 0x003fc60000000008 */
[----:B------:R-:W-:-:S05]  /*4780*/  HADD2.F32 R12, -RZ, R12.H0_H0 ;  /* 0x2000000cff0c7230 */ /* 0x000fca0000004100 */
[----:B------:R-:W-:-:S04]  /*4790*/  FMUL R12, R12, R7 ;  /* 0x000000070c0c7220 */ /* 0x000fc80000400000 */
[----:B------:R-:W-:-:S05]  /*47a0*/  FFMA R12, R15, R3, R12 ;  /* 0x000000030f0c7223 */ /* 0x000fca000000000c */
[----:B------:R-:W-:-:S05]  /*47b0*/  F2FP.SATFINITE.E4M3.F32.PACK_AB_MERGE_C R9, RZ, R12, RZ ;  /* 0x0000000cff09723e */ /* 0x000fca00048070ff */
[----:B------:R0:W-:Y:S01]  /*47c0*/  @!P2 STG.E.U8 desc[UR18][R10.64+0x38], R9 ;  /* 0x000038090a00a986 */ /* 0x0001e2000c101112 */
[----:B------:R-:W-:Y:S05]  /*47d0*/  @P1 BRA `(.L_x_103) ;  /* 0x0000000000041947 */ /* 0x000fea0003800000 */
[----:B------:R1:W5:Y:S02]  /*47e0*/  LDG.E.U8 R8, desc[UR18][R22.64+0x39] ;  /* 0x0000391216087981 */ /* 0x000364000c1e1100 */
.L_x_103:
[----:B------:R-:W-:Y:S05]  /*47f0*/  BSYNC B1 ;  /* 0x0000000000017941 */ /* 0x000fea0003800000 */
.L_x_102:
[----:B------:R-:W-:Y:S05]  /*4800*/  @P1 BRA `(.L_x_104) ;  /* 0x0000000800601947 */ /* 0x000fea0003800000 */
[----:B-----5:R-:W-:-:S04]  /*4810*/  LOP3.LUT R8, R8, 0xff, RZ, 0xc0, !PT ;  /* 0x000000ff08087812 */ /* 0x020fc800078ec0ff */
[----:B------:R-:W-:-:S05]  /*4820*/  F2FP.F16.E4M3.UNPACK_B R8, R8 ;  /* 0x00000008ff08723e */ /* 0x000fca00020006ff */
[----:B------:R-:W-:-:S05]  /*4830*/  HADD2.F32 R8, -RZ, R8.H0_H0 ;  /* 0x20000008ff087230 */ /* 0x000fca0000004100 */
[----:B0-----:R-:W-:-:S04]  /*4840*/  FMUL R9, R8, R7 ;  /* 0x0000000708097220 */ /* 0x001fc80000400000 */
[----:B------:R-:W-:-:S05]  /*4850*/  FFMA R9, R14, R3, R9 ;  /* 0x000000030e097223 */ /* 0x000fca0000000009 */
[----:B------:R-:W-:-:S05]  /*4860*/  F2FP.SATFINITE.E4M3.F32.PACK_AB_MERGE_C R9, RZ, R9, RZ ;  /* 0x00000009ff09723e */ /* 0x000fca00048070ff */
[----:B------:R0:W-:Y:S01]  /*4870*/  STG.E.U8 desc[UR18][R10.64+0x39], R9 ;  /* 0x000039090a007986 */ /* 0x0001e2000c101112 */
[----:B------:R-:W-:Y:S05]  /*4880*/  BRA `(.L_x_104) ;  /* 0x0000000800407947 */ /* 0x000fea0003800000 */
.L_x_39:
[----:B------:R-:W-:Y:S01]  /*4890*/  ISETP.GE.AND P1, PT, R26, 0x2, PT ;  /* 0x000000021a00780c */ /* 0x000fe20003f26270 */
[-C--:B--2---:R-:W-:Y:S01]  /*48a0*/  FMUL R80, R80, R3.reuse ;  /* 0x0000000350507220 */ /* 0x084fe20000400000 */
[----:B------:R-:W-:Y:S01]  /*48b0*/  ISETP.GE.AND P3, PT, R26, 0x1, PT ;  /* 0x000000011a00780c */ /* 0x000fe20003f66270 */
[-C--:B------:R-:W-:Y:S01]  /*48c0*/  FMUL R79, R79, R3.reuse ;  /* 0x000000034f4f7220 */ /* 0x080fe20000400000 */
[----:B------:R-:W-:Y:S01]  /*48d0*/  ISETP.LT.OR P5, PT, R25, 0x1, !P1 ;  /* 0x000000011900780c */ /* 0x000fe20004fa1670 */
[-C--:B------:R-:W-:Y:S01]  /*48e0*/  FMUL R77, R77, R3.reuse ;  /* 0x000000034d4d7220 */ /* 0x080fe20000400000 */
[C---:B------:R-:W-:Y:S01]  /*48f0*/  ISETP.LT.OR P2, PT, R25.reuse, 0x1, !P3 ;  /* 0x000000011900780c */ /* 0x040fe20005f41670 */
[-C--:B------:R-:W-:Y:S01]  /*4900*/  FMUL R78, R78, R3.reuse ;  /* 0x000000034e4e7220 */ /* 0x080fe20000400000 */
[----:B------:R-:W-:Y:S01]  /*4910*/  ISETP.LT.OR P3, PT, R25, 0x9, !P3 ;  /* 0x000000091900780c */ /* 0x000fe20005f61670 */
[-C--:B------:R-:W-:Y:S01]  /*4920*/  FMUL R75, R75, R3.reuse ;  /* 0x000000034b4b7220 */ /* 0x080fe20000400000 */
[----:B------:R-:W-:Y:S01]  /*4930*/  F2FP.SATFINITE.E4M3.F32.PACK_AB_MERGE_C R13, RZ, R80, RZ ;  /* 0x00000050ff0d723e */ /* 0x000fe200048070ff */
[----:B------:R-:W-:Y:S01]  /*4940*/  FMUL R76, R76, R3 ;  /* 0x000000034c4c7220 */ /* 0x000fe20000400000 */
[----:B------:R-:W-:Y:S01]  /*4950*/  F2FP.SATFINITE.E4M3.F32.PACK_AB_MERGE_C R79, RZ, R79, RZ ;  /* 0x0000004fff4f723e */ /* 0x000fe200048070ff */
[----:B------:R-:W-:Y:S01]  /*4960*/  FMUL R73, R73, R3 ;  /* 0x0000000349497220 */ /* 0x000fe20000400000 */
[----:B------:R-:W-:Y:S01]  /*4970*/  F2FP.SATFINITE.E4M3.F32.PACK_AB_MERGE_C R77, RZ, R77, RZ ;  /* 0x0000004dff4d723e */ /* 0x000fe200048070ff */
[-C--:B------:R-:W-:Y:S01]  /*4980*/  FMUL R74, R74, R3.reuse ;  /* 0x000000034a4a7220 */ /* 0x080fe20000400000 */
[C---:B------:R-:W-:Y:S01]  /*4990*/  ISETP.LT.OR P1, PT, R25.reuse, 0x9, !P1 ;  /* 0x000000091900780c */ /* 0x040fe20004f21670 */
[----:B------:R0:W-:Y:S01]  /*49a0*/  @!P5 STG.E.U8 desc[UR18][R8.64+0x1], R13 ;  /* 0x0000010d0800d986 */ /* 0x0001e2000c101112 */
[----:B------:R-:W-:Y:S01]  /*49b0*/  ISETP.GE.AND P5, PT, R26, 0x9, PT ;  /* 0x000000091a00780c */ /* 0x000fe20003fa6270 */
[----:B------:R-:W-:Y:S01]  /*49c0*/  FMUL R72, R72, R3 ;  /* 0x0000000348487220 */ /* 0x000fe20000400000 */
[----:B------:R-:W-:Y:S01]  /*49d0*/  F2FP.SATFINITE.E4M3.F32.PACK_AB_MERGE_C R75, RZ, R75, RZ ;  /* 0x0000004bff4b723e */ /* 0x000fe200048070ff */
[----:B------:R-:W-:Y:S01]  /*49e0*/  @!P2 STG.E.U8 desc[UR18][R8.64], R79 ;  /* 0x0000004f0800a986 */ /* 0x000fe2000c101112 */
[----:B------:R-:W-:Y:S01]  /*49f0*/  ISETP.GE.AND P2, PT, R26, 0xa, PT ;  /* 0x0000000a1a00780c */ /* 0x000fe20003f46270 */
[-C--:B------:R-:W-:Y:S01]  /*4a00*/  FMUL R70, R70, R3.reuse ;  /* 0x0000000346467220 */ /* 0x080fe20000400000 */
[----:B------:R-:W-:Y:S01]  /*4a10*/  F2FP.SATFINITE.E4M3.F32.PACK_AB_MERGE_C R23, RZ, R76, RZ ;  /* 0x0000004cff17723e */ /* 0x000fe200048070ff */
[----:B------:R-:W-:Y:S01]  /*4a20*/  @!P3 STG.E.U8 desc[UR18][R10.64], R77 ;  /* 0x0000004d0a00b986 */ /* 0x000fe2000c101112 */
[----:B------:R-:W-:Y:S01]  /*4a30*/  ISETP.LT.OR P3, PT, R25, 0x1, !P5 ;  /* 0x000000011900780c */ /* 0x000fe20006f61670 */
[-C--:B------:R-:W-:Y:S01]  /*4a40*/  FMUL R69, R69, R3.reuse ;  /* 0x0000000345457220 */ /* 0x080fe20000400000 */
[C---:B------:R-:W-:Y:S01]  /*4a50*/  ISETP.LT.OR P6, PT, R25.reuse, 0x1, !P2 ;  /* 0x000000011900780c */ /* 0x040fe200057c1670 */
[-C--:B------:R-:W-:Y:S01]  /*4a60*/  FMUL R68, R68, R3.reuse ;  /* 0x0000000344447220 */ /* 0x080fe20000400000 */
[----:B------:R-:W-:Y:S01]  /*4a70*/  ISETP.LT.OR P5, PT, R25, 0x9, !P5 ;  /* 0x000000091900780c */ /* 0x000fe20006fa1670 */
[-C--:B------:R-:W-:Y:S01]  /*4a80*/  FMUL R67, R67, R3.reuse ;  /* 0x0000000343437220 */ /* 0x080fe20000400000 */
[----:B0-----:R-:W-:Y:S01]  /*4a90*/  F2FP.SATFINITE.E4M3.F32.PACK_AB_MERGE_C R13, RZ, R78, RZ ;  /* 0x0000004eff0d723e */ /* 0x001fe200048070ff */
[----:B------:R-:W-:Y:S01]  /*4aa0*/  FMUL R66, R66, R3 ;  /* 0x0000000342427220 */ /* 0x000fe20000400000 */
[----:B------:R-:W-:Y:S01]  /*4ab0*/  F2FP.SATFINITE.E4M3.F32.PACK_AB_MERGE_C R73, RZ, R73, RZ ;  /* 0x00000049ff49723e */ /* 0x000fe200048070ff */
[-C--:B------:R-:W-:Y:S01]  /*4ac0*/  FMUL R65, R65, R3.reuse ;  /* 0x0000000341417220 */ /* 0x080fe20000400000 */
[C---:B------:R-:W-:Y:S01]  /*4ad0*/  ISETP.LT.OR P2, PT, R25.reuse, 0x9, !P2 ;  /* 0x000000091900780c */ /* 0x040fe20005741670 */
[----:B------:R0:W-:Y:S01]  /*4ae0*/  @!P1 STG.E.U8 desc[UR18][R10.64+0x1], R13 ;  /* 0x0000010d0a009986 */ /* 0x0001e2000c101112 */
[----:B------:R-:W-:Y:S01]  /*4af0*/  ISETP.GE.AND P1, PT, R26, 0x12, PT ;  /* 0x000000121a00780c */ /* 0x000fe20003f26270 */
[-C--:B------:R-:W-:Y:S01]  /*4b00*/  FMUL R64, R64, R3.reuse ;  /* 0x0000000340407220 */ /* 0x080fe20000400000 */
[----:B------:R-:W-:Y:S01]  /*4b10*/  F2FP.SATFINITE.E4M3.F32.PACK_AB_MERGE_C R27, RZ, R70, RZ ;  /* 0x00000046ff1b723e */ /* 0x000fe200048070ff */
[----:B------:R-:W-:Y:S01]  /*4b20*/  @!P3 STG.E.U8 desc[UR18][R8.64+0x8], R75 ;  /* 0x0000084b0800b986 */ /* 0x000fe2000c101112 */
[----:B------:R-:W-:Y:S01]  /*4b30*/  ISETP.GE.AND P3, PT, R26, 0x11, PT ;  /* 0x000000111a00780c */ /* 0x000fe20003f66270 */
[----:B------:R-:W-:Y:S01]  /*4b40*/  FMUL R62, R62, R3 ;  /* 0x000000033e3e7220 */ /* 0x000fe20000400000 */
[----:B------:R-:W-:Y:S01]  /*4b50*/  F2FP.SATFINITE.E4M3.F32.PACK_AB_MERGE_C R69, RZ, R69, RZ ;  /* 0x00000045ff45723e */ /* 0x000fe200048070ff */
[----:B------:R1:W-:Y:S01]  /*4b60*/  @!P6 STG.E.U8 desc[UR18][R8.64+0x9], R23 ;  /* 0x000009170800e986 */ /* 0x0003e2000c101112 */
[----:B------:R-:W-:Y:S01]  /*4b70*/  ISETP.LT.OR P6, PT, R25, 0x1, !P1 ;  /* 0x000000011900780c */ /* 0x000fe20004fc1670 */
[-C--:B------:R-:W-:Y:S01]  /*4b80*/  FMUL R63, R63, R3.reuse ;  /* 0x000000033f3f7220 */ /* 0x080fe20000400000 */
[C---:B------:R-:W-:Y:S01]  /*4b90*/  ISETP.LT.OR P1, PT, R25.reuse, 0x9, !P1 ;  /* 0x000000091900780c */ /* 0x040fe20004f21670 */
[----:B------:R-:W-:Y:S01]  /*4ba0*/  @!P5 STG.E.U8 desc[UR18][R10.64+0x8], R73 ;  /* 0x000008490a00d986 */ /* 0x000fe2000c101112 */
[----:B------:R-:W-:Y:S01]  /*4bb0*/  ISETP.LT.OR P5, PT, R25, 0x1, !P3 ;  /* 0x000000011900780c */ /* 0x000fe20005fa1670 */
[-C--:B------:R-:W-:Y:S01]  /*4bc0*/  FMUL R61, R61, R3.reuse ;  /* 0x000000033d3d7220 */ /* 0x080fe20000400000 */
[----:B------:R-:W-:Y:S01]  /*4bd0*/  ISETP.LT.OR P3, PT, R25, 0x9, !P3 ;  /* 0x000000091900780c */ /* 0x000fe20005f61670 */
[-C--:B------:R-:W-:Y:S01]  /*4be0*/  FMUL R60, R60, R3.reuse ;  /* 0x000000033c3c7220 */ /* 0x080fe20000400000 */
[----:B0-----:R-:W-:Y:S01]  /*4bf0*/  F2FP.SATFINITE.E4M3.F32.PACK_AB_MERGE_C R13, RZ, R74, RZ ;  /* 0x0000004aff0d723e */ /* 0x001fe200048070ff */
[----:B------:R-:W-:Y:S01]  /*4c00*/  FMUL R58, R58, R3 ;  /* 0x000000033a3a7220 */ /* 0x000fe20000400000 */
[----:B------:R-:W-:Y:S01]  /*4c10*/  F2FP.SATFINITE.E4M3.F32.PACK_AB_MERGE_C R67, RZ, R67, RZ ;  /* 0x00000043ff43723e */ /* 0x000fe200048070ff */
[-C--:B------:R-:W-:Y:S01]  /*4c20*/  FMUL R59, R59, R3.reuse ;  /* 0x000000033b3b7220 */ /* 0x080fe20000400000 */
[----:B-1----:R-:W-:Y:S01]  /*4c30*/  F2FP.SATFINITE.E4M3.F32.PACK_AB_MERGE_C R23, RZ, R72, RZ ;  /* 0x00000048ff17723e */ /* 0x002fe200048070ff */
[----:B------:R0:W-:Y:S01]  /*4c40*/  @!P2 STG.E.U8 desc[UR18][R10.64+0x9], R13 ;  /* 0x0000090d0a00a986 */ /* 0x0001e2000c101112 */
[C---:B------:R-:W-:Y:S01]  /*4c50*/  ISETP.GE.AND P2, PT, R26.reuse, 0x1a, PT ;  /* 0x0000001a1a00780c */ /* 0x040fe20003f46270 */
[----:B------:R-:W-:Y:S01]  /*4c60*/  FMUL R57, R57, R3 ;  /* 0x0000000339397220 */ /* 0x000fe20000400000 */
[----:B------:R-:W-:Y:S01]  /*4c70*/  F2FP.SATFINITE.E4M3.F32.PACK_AB_MERGE_C R65, RZ, R65, RZ ;  /* 0x00000041ff41723e */ /* 0x000fe200048070ff */
[----:B------:R1:W-:Y:S01]  /*4c80*/  @!P5 STG.E.U8 desc[UR18][R8.64+0x10], R23 ;  /* 0x000010170800d986 */ /* 0x0003e2000c101112 */
[----:B------:R-:W-:Y:S01]  /*4c90*/  ISETP.GE.AND P5, PT, R26, 0x19, PT ;  /* 0x000000191a00780c */ /* 0x000fe20003fa6270 */
[----:B------:R-:W-:Y:S01]  /*4ca0*/  FMUL R56, R56, R3 ;  /* 0x0000000338387220 */ /* 0x000fe20000400000 */
[----:B------:R-:W-:Y:S01]  /*4cb0*/  F2FP.SATFINITE.E4M3.F32.PACK_AB_MERGE_C R63, RZ, R63, RZ ;  /* 0x0000003fff3f723e */ /* 0x000fe200048070ff */
[----:B------:R-:W-:Y:S01]  /*4cc0*/  @!P6 STG.E.U8 desc[UR18][R8.64+0x11], R27 ;  /* 0x0000111b0800e986 */ /* 0x000fe2000c101112 */
[----:B------:R-:W-:Y:S01]  /*4cd0*/  ISETP.LT.OR P6, PT, R25, 0x1, !P2 ;  /* 0x000000011900780c */ /* 0x000fe200057c1670 */
[-C--:B------:R-:W-:Y:S01]  /*4ce0*/  FMUL R21, R21, R3.reuse ;  /* 0x0000000315157220 */ /* 0x080fe20000400000 */
[C---:B------:R-:W-:Y:S01]  /*4cf0*/  ISETP.LT.OR P2, PT, R25.reuse, 0x9, !P2 ;  /* 0x000000091900780c */ /* 0x040fe20005741670 */
[----:B------:R-:W-:Y:S01]  /*4d00*/  @!P3 STG.E.U8 desc[UR18][R10.64+0x10], R69 ;  /* 0x000010450a00b986 */ /* 0x000fe2000c101112 */
[C---:B------:R-:W-:Y:S01]  /*4d10*/  ISETP.LT.OR P3, PT, R25.reuse, 0x1, !P5 ;  /* 0x000000011900780c */ /* 0x040fe20006f61670 */
[-C--:B------:R-:W-:Y:S01]  /*4d20*/  FMUL R20, R20, R3.reuse ;  /* 0x0000000314147220 */ /* 0x080fe20000400000 */
[----:B------:R-:W-:Y:S01]  /*4d30*/  ISETP.LT.OR P5, PT, R25, 0x9, !P5 ;  /* 0x000000091900780c */ /* 0x000fe20006fa1670 */
[-C--:B------:R-:W-:Y:S01]  /*4d40*/  FMUL R19, R19, R3.reuse ;  /* 0x0000000313137220 */ /* 0x080fe20000400000 */
[----:B0-----:R-:W-:Y:S01]  /*4d50*/  F2FP.SATFINITE.E4M3.F32.PACK_AB_MERGE_C R13, RZ, R68, RZ ;  /* 0x00000044ff0d723e */ /* 0x001fe200048070ff */
[-C--:B------:R-:W-:Y:S01]  /*4d60*/  FMUL R18, R18, R3.reuse ;  /* 0x0000000312127220 */ /* 0x080fe20000400000 */
[----:B-1----:R-:W-:Y:S01]  /*4d70*/  F2FP.SATFINITE.E4M3.F32.PACK_AB_MERGE_C R23, RZ, R66, RZ ;  /* 0x00000042ff17723e */ /* 0x002fe200048070ff */
[----:B------:R-:W-:Y:S01]  /*4d80*/  FMUL R17, R17, R3 ;  /* 0x0000000311117220 */ /* 0x000fe20000400000 */
[----:B------:R-:W-:Y:S01]  /*4d90*/  F2FP.SATFINITE.E4M3.F32.PACK_AB_MERGE_C R61, RZ, R61, RZ ;  /* 0x0000003dff3d723e */ /* 0x000fe200048070ff */
[----:B------:R0:W-:Y:S01]  /*4da0*/  @!P1 STG.E.U8 desc[UR18][R10.64+0x11], R13 ;  /* 0x0000110d0a009986 */ /* 0x0001e2000c101112 */
[----:B------:R-:W-:Y:S01]  /*4db0*/  ISETP.GE.AND P1, PT, R26, 0x22, PT ;  /* 0x000000221a00780c */ /* 0x000fe20003f26270 */
[----:B------:R-:W-:Y:S01]  /*4dc0*/  FMUL R16, R16, R3 ;  /* 0x0000000310107220 */ /* 0x000fe20000400000 */
[----:B------:R-:W-:Y:S01]  /*4dd0*/  F2FP.SATFINITE.E4M3.F32.PACK_AB_MERGE_C R59, RZ, R59, RZ ;  /* 0x0000003bff3b723e */ /* 0x000fe200048070ff */
[----:B------:R-:W-:Y:S01]  /*4de0*/  @!P3 STG.E.U8 desc[UR18][R8.64+0x18], R67 ;  /* 0x000018430800b986 */ /* 0x000fe2000c101112 */
[----:B------:R-:W-:Y:S01]  /*4df0*/  ISETP.GE.AND P3, PT, R26, 0x21, PT ;  /* 0x000000211a00780c */ /* 0x000fe20003f66270 */
[----:B------:R-:W-:Y:S01]  /*4e00*/  FMUL R15, R15, R3 ;  /* 0x000000030f0f7220 */ /* 0x000fe20000400000 */
[----:B------:R-:W-:Y:S01]  /*4e10*/  F2FP.SATFINITE.E4M3.F32.PACK_AB_MERGE_C R57, RZ, R57, RZ ;  /* 0x00000039ff39723e */ /* 0x000fe200048070ff */
[----:B------:R1:W-:Y:S01]  /*4e20*/  @!P6 STG.E.U8 desc[UR18][R8.64+0x19], R23 ;  /* 0x000019170800e986 */ /* 0x0003e2000c101112 */
[C---:B------:R-:W-:Y:S01]  /*4e30*/  ISETP.LT.OR P6, PT, R25.reuse, 0x1, !P3 ;  /* 0x000000011900780c */ /* 0x040fe20005fc1670 */
[----:B------:R-:W-:Y:S01]  /*4e40*/  FMUL R14, R14, R3 ;  /* 0x000000030e0e7220 */ /* 0x000fe20000400000 */
[C---:B------:R-:W-:Y:S01]  /*4e50*/  ISETP.LT.OR P3, PT, R25.reuse, 0x9, !P3 ;  /* 0x000000091900780c */ /* 0x040fe20005f61670 */
[----:B------:R-:W-:Y:S01]  /*4e60*/  @!P5 STG.E.U8 desc[UR18][R10.64+0x18], R65 ;  /* 0x000018410a00d986 */ /* 0x000fe2000c101112 */
[----:B------:R-:W-:-:S02]  /*4e70*/  ISETP.LT.OR P5, PT, R25, 0x1, !P1 ;  /* 0x000000011900780c */ /* 0x000fc40004fa1670 */
[----:B0-----:R-:W-:Y:S02]  /*4e80*/  F2FP.SATFINITE.E4M3.F32.PACK_AB_MERGE_C R13, RZ, R64, RZ ;  /* 0x00000040ff0d723e */ /* 0x001fe400048070ff */
[----:B------:R-:W-:Y:S02]  /*4e90*/  ISETP.LT.OR P1, PT, R25, 0x9, !P1 ;  /* 0x000000091900780c */ /* 0x000fe40004f21670 */
[----:B------:R-:W-:Y:S01]  /*4ea0*/  F2FP.SATFINITE.E4M3.F32.PACK_AB_MERGE_C R21, RZ, R21, RZ ;  /* 0x00000015ff15723e */ /* 0x000fe200048070ff */
[----:B------:R0:W-:Y:S01]  /*4eb0*/  @!P2 STG.E.U8 desc[UR18][R10.64+0x19], R13 ;  /* 0x0000190d0a00a986 */ /* 0x0001e2000c101112 */
[----:B-1----:R-:W-:Y:S02]  /*4ec0*/  F2FP.SATFINITE.E4M3.F32.PACK_AB_MERGE_C R23, RZ, R62, RZ ;  /* 0x0000003eff17723e */ /* 0x002fe400048070ff */
[----:B------:R-:W-:Y:S01]  /*4ed0*/  ISETP.GE.AND P2, PT, R26, 0x2a, PT ;  /* 0x0000002a1a00780c */ /* 0x000fe20003f46270 */
[----:B------:R-:W-:Y:S01]  /*4ee0*/  @!P6 STG.E.U8 desc[UR18][R8.64+0x20], R63 ;  /* 0x0000203f0800e986 */ /* 0x000fe2000c101112 */
[----:B------:R-:W-:-:S02]  /*4ef0*/  F2FP.SATFINITE.E4M3.F32.PACK_AB_MERGE_C R19, RZ, R19, RZ ;  /* 0x00000013ff13723e */ /* 0x000fc400048070ff */
[----:B------:R-:W-:Y:S01]  /*4f00*/  F2FP.SATFINITE.E4M3.F32.PACK_AB_MERGE_C R17, RZ, R17, RZ ;  /* 0x00000011ff11723e */ /* 0x000fe200048070ff */
[----:B------:R1:W-:Y:S01]  /*4f10*/  @!P5 STG.E.U8 desc[UR18][R8.64+0x21], R23 ;  /* 0x000021170800d986 */ /* 0x0003e2000c101112 */
[----:B------:R-:W-:Y:S02]  /*4f20*/  ISETP.GE.AND P5, PT, R26, 0x29, PT ;  /* 0x000000291a00780c */ /* 0x000fe40003fa6270 */
[----:B------:R-:W-:Y:S01]  /*4f30*/  F2FP.SATFINITE.E4M3.F32.PACK_AB_MERGE_C R15, RZ, R15, RZ ;  /* 0x0000000fff0f723e */ /* 0x000fe200048070ff */
[----:B------:R-:W-:Y:S01]  /*4f40*/  @!P3 STG.E.U8 desc[UR18][R10.64+0x20], R61 ;  /* 0x0000203d0a00b986 */ /* 0x000fe2000c101112 */
[C---:B------:R-:W-:Y:S02]  /*4f50*/  ISETP.LT.OR P3, PT, R25.reuse, 0x1, !P2 ;  /* 0x000000011900780c */ /* 0x040fe40005761670 */
[C---:B------:R-:W-:Y:S02]  /*4f60*/  ISETP.LT.OR P6, PT, R25.reuse, 0x1, !P5 ;  /* 0x000000011900780c */ /* 0x040fe40006fc1670 */
[----:B------:R-:W-:-:S02]  /*4f70*/  ISETP.LT.OR P5, PT, R25, 0x9, !P5 ;  /* 0x000000091900780c */ /* 0x000fc40006fa1670 */
[----:B0-----:R-:W-:Y:S02]  /*4f80*/  F2FP.SATFINITE.E4M3.F32.PACK_AB_MERGE_C R13, RZ, R60, RZ ;  /* 0x0000003cff0d723e */ /* 0x001fe400048070ff */
[----:B-1----:R-:W-:Y:S02]  /*4f90*/  F2FP.SATFINITE.E4M3.F32.PACK_AB_MERGE_C R23, RZ, R58, RZ ;  /* 0x0000003aff17723e */ /* 0x002fe400048070ff */
[----:B------:R-:W-:Y:S01]  /*4fa0*/  ISETP.LT.OR P2, PT, R25, 0x9, !P2 ;  /* 0x000000091900780c */ /* 0x000fe20005741670 */
[----:B------:R0:W-:Y:S01]  /*4fb0*/  @!P1 STG.E.U8 desc[UR18][R10.64+0x21], R13 ;  /* 0x0000210d0a009986 */ /* 0x0001e2000c101112 */
[----:B------:R-:W-:-:S03]  /*4fc0*/  ISETP.GE.AND P1, PT, R26, 0x31, PT ;  /* 0x000000311a00780c */ /* 0x000fc60003f26270 */
[----:B------:R1:W-:Y:S01]  /*4fd0*/  @!P3 STG.E.U8 desc[UR18][R8.64+0x29], R23 ;  /* 0x000029170800b986 */ /* 0x0003e2000c101112 */
[----:B------:R-:W-:-:S03]  /*4fe0*/  ISETP.GE.AND P3, PT, R26, 0x32, PT ;  /* 0x000000321a00780c */ /* 0x000fc60003f66270 */
[----:B------:R-:W-:Y:S01]  /*4ff0*/  @!P6 STG.E.U8 desc[UR18][R8.64+0x28], R59 ;  /* 0x0000283b0800e986 */ /* 0x000fe2000c101112 */
[C---:B------:R-:W-:Y:S02]  /*5000*/  ISETP.LT.OR P6, PT, R25.reuse, 0x1, !P1 ;  /* 0x000000011900780c */ /* 0x040fe40004fc1670 */
[C---:B------:R-:W-:Y:S01]  /*5010*/  ISETP.LT.OR P1, PT, R25.reuse, 0x9, !P1 ;  /* 0x000000091900780c */ /* 0x040fe20004f21670 */
[----:B------:R-:W-:Y:S01]  /*5020*/  @!P5 STG.E.U8 desc[UR18][R10.64+0x28], R57 ;  /* 0x000028390a00d986 */ /* 0x000fe2000c101112 */
[C---:B------:R-:W-:Y:S02]  /*5030*/  ISETP.LT.OR P5, PT, R25.reuse, 0x1, !P3 ;  /* 0x000000011900780c */ /* 0x040fe40005fa1670 */
        /* <DEDUP_REMOVED lines=10> */
[----:B------:R2:W-:Y:S01]  /*50e0*/  @!P1 STG.E.U8 desc[UR18][R10.64+0x30], R19 ;  /* 0x000030130a009986 */ /* 0x0005e2000c101112 */
[C---:B------:R-:W-:Y:S02]  /*50f0*/  ISETP.LT.OR P1, PT, R25.reuse, 0x1, !P2 ;  /* 0x000000011900780c */ /* 0x040fe40005721670 */
[----:B------:R-:W-:Y:S02]  /*5100*/  ISETP.LT.OR P2, PT, R25, 0x9, !P2 ;  /* 0x000000091900780c */ /* 0x000fe40005741670 */
[----:B0-----:R-:W-:Y:S02]  /*5110*/  F2FP.SATFINITE.E4M3.F32.PACK_AB_MERGE_C R13, RZ, R18, RZ ;  /* 0x00000012ff0d723e */ /* 0x001fe400048070ff */
[----:B-1----:R-:W-:-:S03]  /*5120*/  F2FP.SATFINITE.E4M3.F32.PACK_AB_MERGE_C R21, RZ, R14, RZ ;  /* 0x0000000eff15723e */ /* 0x002fc600048070ff */
[----:B------:R0:W-:Y:S01]  /*5130*/  @!P3 STG.E.U8 desc[UR18][R10.64+0x31], R13 ;  /* 0x0000310d0a00b986 */ /* 0x0001e2000c101112 */
[----:B--2---:R-:W-:-:S03]  /*5140*/  F2FP.SATFINITE.E4M3.F32.PACK_AB_MERGE_C R19, RZ, R16, RZ ;  /* 0x00000010ff13723e */ /* 0x004fc600048070ff */
[----:B------:R0:W-:Y:S04]  /*5150*/  @!P1 STG.E.U8 desc[UR18][R8.64+0x38], R17 ;  /* 0x0000381108009986 */ /* 0x0001e8000c101112 */
[----:B------:R0:W-:Y:S04]  /*5160*/  @!P5 STG.E.U8 desc[UR18][R8.64+0x39], R19 ;  /* 0x000039130800d986 */ /* 0x0001e8000c101112 */
[----:B------:R0:W-:Y:S04]  /*5170*/  @!P2 STG.E.U8 desc[UR18][R10.64+0x38], R15 ;  /* 0x0000380f0a00a986 */ /* 0x0001e8000c101112 */
[----:B------:R0:W-:Y:S02]  /*5180*/  @!P6 STG.E.U8 desc[UR18][R10.64+0x39], R21 ;  /* 0x000039150a00e986 */ /* 0x0001e4000c101112 */
.L_x_104:
[----:B------:R-:W-:Y:S05]  /*5190*/  BSYNC B0 ;  /* 0x0000000000007941 */ /* 0x000fea0003800000 */
.L_x_38:
[----:B------:R-:W-:Y:S01]  /*51a0*/  ULDC UR6, c[0x0][0xc] ;  /* 0x0000030000067ab9 */ /* 0x000fe20000000800 */
[----:B------:R-:W-:Y:S01]  /*51b0*/  ULDC UR7, c[0x0][0x10] ;  /* 0x0000040000077ab9 */ /* 0x000fe20000000800 */
[----:B0-----:R-:W0:Y:S01]  /*51c0*/  LDC R9, c[0x0][0x14] ;  /* 0x00000500ff097b82 */ /* 0x001e220000000800 */
[----:B------:R-:W-:Y:S01]  /*51d0*/  UIMAD.WIDE.U32 UR6, UR6, UR7, URZ ;  /* 0x00000007060672a5 */ /* 0x000fe2000f8e003f */
[----:B-----5:R-:W-:Y:S01]  /*51e0*/  PRMT R8, RZ, 0x7610, R8 ;  /* 0x00007610ff087816 */ /* 0x020fe20000000008 */
[----:B------:R-:W-:Y:S02]  /*51f0*/  IMAD.MOV.U32 R12, RZ, RZ, -0x1 ;  /* 0xffffffffff0c7424 */ /* 0x000fe400078e00ff */
[----:B------:R-:W-:Y:S02]  /*5200*/  IMAD.MOV.U32 R71, RZ, RZ, -0x1 ;  /* 0xffffffffff477424 */ /* 0x000fe400078e00ff */
[----:B0-----:R-:W-:-:S04]  /*5210*/  IMAD.WIDE.U32 R4, R9, UR6, R4 ;  /* 0x0000000609047c25 */ /* 0x001fc8000f8e0004 */
[----:B------:R-:W-:Y:S01]  /*5220*/  IMAD R9, R9, UR7, RZ ;  /* 0x0000000709097c24 */ /* 0x000fe2000f8e02ff */
[----:B------:R-:W-:Y:S02]  /*5230*/  ULDC.64 UR6, c[0x0][0x650] ;  /* 0x0001940000067ab9 */ /* 0x000fe40000000a00 */
[----:B------:R-:W-:Y:S01]  /*5240*/  ISETP.GE.U32.AND P1, PT, R4, UR6, PT ;  /* 0x0000000604007c0c */ /* 0x000fe2000bf26070 */
[----:B------:R-:W-:-:S05]  /*5250*/  IMAD.IADD R5, R5, 0x1, R9 ;  /* 0x0000000105057824 */ /* 0x000fca00078e0209 */
[----:B------:R-:W-:-:S13]  /*5260*/  ISETP.GE.U32.AND.EX P1, PT, R5, UR7, PT, P1 ;  /* 0x0000000705007c0c */ /* 0x000fda000bf26110 */
[----:B------:R-:W-:Y:S05]  /*5270*/  @P1 BRA `(.L_x_105) ;  /* 0x0000000400601947 */ /* 0x000fea0003800000 */
[----:B------:R-:W0:Y:S01]  /*5280*/  S2R R20, SR_CTAID.X ;  /* 0x0000000000147919 */ /* 0x000e220000002500 */
[----:B------:R-:W5:Y:S01]  /*5290*/  LDC.64 R14, c[0x0][0x628] ;  /* 0x00018a00ff0e7b82 */ /* 0x000f620000000a00 */
[----:B------:R-:W-:Y:S01]  /*52a0*/  ULDC UR6, c[0x0][0x150] ;  /* 0x0000540000067ab9 */ /* 0x000fe20000000800 */
[----:B------:R-:W-:Y:S01]  /*52b0*/  IMAD.MOV.U32 R12, RZ, RZ, R4 ;  /* 0x000000ffff0c7224 */ /* 0x000fe200078e0004 */
[----:B-12-4-:R-:W1:Y:S01]  /*52c0*/  S2R R22, SR_CTAID.Y ;  /* 0x0000000000167919 */ /* 0x016e620000002600 */
[----:B------:R-:W-:-:S04]  /*52d0*/  IMAD.MOV.U32 R13, RZ, RZ, R5 ;  /* 0x000000ffff0d7224 */ /* 0x000fc800078e0005 */
[----:B------:R-:W2:Y:S08]  /*52e0*/  LDC R23, c[0x0][0x144] ;  /* 0x00005100ff177b82 */ /* 0x000eb00000000800 */
[----:B------:R-:W4:Y:S08]  /*52f0*/  LDC R16, c[0x0][0x630] ;  /* 0x00018c00ff107b82 */ /* 0x000f300000000800 */
[----:B------:R-:W1:Y:S01]  /*5300*/  LDC.64 R18, c[0x0][0x620] ;  /* 0x00018800ff127b82 */ /* 0x000e620000000a00 */
[----:B-----5:R-:W-:-:S04]  /*5310*/  ISETP.NE.U32.AND P1, PT, R14, RZ, PT ;  /* 0x000000ff0e00720c */ /* 0x020fc80003f25070 */
[----:B------:R-:W-:Y:S02]  /*5320*/  ISETP.NE.AND.EX P1, PT, R15, RZ, PT, P1 ;  /* 0x000000ff0f00720c */ /* 0x000fe40003f25310 */
[----:B0-----:R-:W-:-:S05]  /*5330*/  I2FP.F32.U32 R8, R20 ;  /* 0x0000001400087245 */ /* 0x001fca0000201000 */
[----:B------:R-:W-:-:S04]  /*5340*/  FMUL R8, R8, UR6 ;  /* 0x0000000608087c20 */ /* 0x000fc80008400000 */
[----:B------:R0:W0:Y:S02]  /*5350*/  F2I.U32.TRUNC.NTZ R21, R8 ;  /* 0x0000000800157305 */ /* 0x000024000020f000 */
[----:B--2-4-:R-:W-:Y:S05]  /*5360*/  @!P1 BRA `(.L_x_106) ;  /* 0x0000000000289947 */ /* 0x014fea0003800000 */
[----:B------:R-:W2:Y:S02]  /*5370*/  LDC R9, c[0x0][0x634] ;  /* 0x00018d00ff097b82 */ /* 0x000ea40000000800 */
[----:B--2---:R-:W-:-:S05]  /*5380*/  IADD3 R13, P1, R4, R9, RZ ;  /* 0x00000009040d7210 */ /* 0x004fca0007f3e0ff */
[----:B------:R-:W-:-:S04]  /*5390*/  IMAD.X R17, RZ, RZ, R5, P1 ;  /* 0x000000ffff117224 */ /* 0x000fc800008e0605 */
[----:B0-----:R-:W-:-:S04]  /*53a0*/  IMAD.WIDE.U32 R8, R17, R14, RZ ;  /* 0x0000000e11087225 */ /* 0x001fc800078e00ff */
[----:B---3--:R-:W-:-:S04]  /*53b0*/  IMAD.WIDE.U32 R10, P1, R13, R15, R8 ;  /* 0x0000000f0d0a7225 */ /* 0x008fc80007820008 */
[----:B------:R-:W-:-:S04]  /*53c0*/  IMAD.WIDE.U32 R8, R13, R14, RZ ;  /* 0x0000000e0d087225 */ /* 0x000fc800078e00ff */
[----:B------:R-:W-:Y:S01]  /*53d0*/  IMAD.X R13, RZ, RZ, RZ, P1 ;  /* 0x000000ffff0d7224 */ /* 0x000fe200008e06ff */
[----:B------:R-:W-:Y:S01]  /*53e0*/  IADD3 RZ, P1, R9, R10, RZ ;  /* 0x0000000a09ff7210 */ /* 0x000fe20007f3e0ff */
[----:B------:R-:W-:-:S04]  /*53f0*/  IMAD.MOV.U32 R12, RZ, RZ, R11 ;  /* 0x000000ffff0c7224 */ /* 0x000fc800078e000b */
[----:B------:R-:W-:-:S08]  /*5400*/  IMAD.WIDE.U32.X R12, R17, R15, R12, P1 ;  /* 0x0000000f110c7225 */ /* 0x000fd000008e040c */
.L_x_106:
[----:B---3--:R-:W2:Y:S01]  /*5410*/  LDC.64 R28, c[0x0][0x640] ;  /* 0x00019000ff1c7b82 */ /* 0x008ea20000000a00 */
[-C--:B------:R-:W-:Y:S01]  /*5420*/  SHF.R.U64 R71, R12, R16.reuse, R13 ;  /* 0x000000100c477219 */ /* 0x080fe2000000120d */
[----:B0-----:R-:W-:Y:S01]  /*5430*/  IMAD.MOV R21, RZ, RZ, -R21 ;  /* 0x000000ffff157224 */ /* 0x001fe200078e0a15 */
[----:B------:R-:W-:Y:S01]  /*5440*/  SHF.R.U32.HI R8, RZ, R16, R13 ;  /* 0x00000010ff087219 */ /* 0x000fe2000001160d */
[----:B------:R-:W-:Y:S01]  /*5450*/  ULDC UR6, c[0x0][0x154] ;  /* 0x0000550000067ab9 */ /* 0x000fe20000000800 */
[----:B------:R-:W-:Y:S01]  /*5460*/  IADD3 R11, P1, RZ, -R71, RZ ;  /* 0x80000047ff0b7210 */ /* 0x000fe20007f3e0ff */
[----:B------:R-:W-:Y:S02]  /*5470*/  IMAD R21, R23, R21, R20 ;  /* 0x0000001517157224 */ /* 0x000fe400078e0214 */
[----:B------:R-:W0:Y:S01]  /*5480*/  LDC R12, c[0x0][0x618] ;  /* 0x00018600ff0c7b82 */ /* 0x000e220000000800 */
[----:B------:R-:W-:Y:S02]  /*5490*/  IMAD.MOV.U32 R13, RZ, RZ, 0x1 ;  /* 0x00000001ff0d7424 */ /* 0x000fe400078e00ff */
[----:B------:R-:W-:-:S04]  /*54a0*/  IMAD.X R9, RZ, RZ, ~R8, P1 ;  /* 0x000000ffff097224 */ /* 0x000fc800008e0e08 */
[-C--:B-1----:R-:W-:Y:S01]  /*54b0*/  IMAD R10, R9, R18.reuse, RZ ;  /* 0x00000012090a7224 */ /* 0x082fe200078e02ff */
[----:B------:R-:W1:Y:S01]  /*54c0*/  LDC R24, c[0x0][0x608] ;  /* 0x00018200ff187b82 */ /* 0x000e620000000800 */
[----:B------:R-:W-:-:S04]  /*54d0*/  IMAD.WIDE.U32 R8, R11, R18, R4 ;  /* 0x000000120b087225 */ /* 0x000fc800078e0004 */
[----:B------:R-:W-:Y:S01]  /*54e0*/  IMAD R11, R11, R19, R10 ;  /* 0x000000130b0b7224 */ /* 0x000fe200078e020a */
[----:B------:R-:W-:Y:S02]  /*54f0*/  I2FP.F32.U32 R10, R22 ;  /* 0x00000016000a7245 */ /* 0x000fe40000201000 */
[----:B------:R-:W3:Y:S01]  /*5500*/  LDC R26, c[0x0][0x658] ;  /* 0x00019600ff1a7b82 */ /* 0x000ee20000000800 */
[----:B------:R-:W-:Y:S01]  /*5510*/  IMAD.IADD R9, R9, 0x1, R11 ;  /* 0x0000000109097824 */ /* 0x000fe200078e020b */
[----:B--2---:R-:W-:Y:S01]  /*5520*/  ISETP.NE.U32.AND P1, PT, R28, RZ, PT ;  /* 0x000000ff1c00720c */ /* 0x004fe20003f25070 */
[----:B------:R-:W-:Y:S01]  /*5530*/  FMUL R10, R10, UR6 ;  /* 0x000000060a0a7c20 */ /* 0x000fe20008400000 */
[----:B------:R-:W-:Y:S02]  /*5540*/  IMAD.MOV.U32 R11, RZ, RZ, -0x1 ;  /* 0xffffffffff0b7424 */ /* 0x000fe400078e00ff */
[----:B------:R-:W-:Y:S01]  /*5550*/  ISETP.NE.AND.EX P1, PT, R29, RZ, PT, P1 ;  /* 0x000000ff1d00720c */ /* 0x000fe20003f25310 */
[----:B------:R2:W4:Y:S01]  /*5560*/  F2I.U32.TRUNC.NTZ R17, R10 ;  /* 0x0000000a00117305 */ /* 0x000522000020f000 */
[----:B------:R-:W2:Y:S01]  /*5570*/  LDC R19, c[0x0][0x148] ;  /* 0x00005200ff137b82 */ /* 0x000ea20000000800 */
[----:B0-----:R-:W-:-:S02]  /*5580*/  SHF.R.U64 R16, R8, R12, R9 ;  /* 0x0000000c08107219 */ /* 0x001fc40000001209 */
[----:B------:R-:W-:-:S05]  /*5590*/  SHF.R.U32.HI R9, RZ, R12, R9 ;  /* 0x0000000cff097219 */ /* 0x000fca0000011609 */
[----:B------:R-:W0:Y:S01]  /*55a0*/  LDC R20, c[0x0][0x600] ;  /* 0x00018000ff147b82 */ /* 0x000e220000000800 */
[-CC-:B-1----:R-:W-:Y:S02]  /*55b0*/  SHF.R.U64 R14, R16, R24.reuse, R9.reuse ;  /* 0x00000018100e7219 */ /* 0x182fe40000001209 */
[----:B------:R-:W-:-:S05]  /*55c0*/  SHF.R.U32.HI R9, RZ, R24, R9 ;  /* 0x00000018ff097219 */ /* 0x000fca0000011609 */
[----:B------:R-:W1:Y:S01]  /*55d0*/  LDC R25, c[0x0][0x648] ;  /* 0x00019200ff197b82 */ /* 0x000e620000000800 */
[-CC-:B---3--:R-:W-:Y:S02]  /*55e0*/  SHF.R.U64 R18, R14, R26.reuse, R9.reuse ;  /* 0x0000001a0e127219 */ /* 0x188fe40000001209 */
[-C--:B------:R-:W-:Y:S02]  /*55f0*/  SHF.L.U32 R11, R11, R26.reuse, RZ ;  /* 0x0000001a0b0b7219 */ /* 0x080fe400000006ff */
[-C--:B------:R-:W-:Y:S01]  /*5600*/  SHF.R.U32.HI R9, RZ, R26.reuse, R9 ;  /* 0x0000001aff097219 */ /* 0x080fe20000011609 */
[----:B------:R-:W-:Y:S01]  /*5610*/  IMAD.MOV.U32 R8, RZ, RZ, R18 ;  /* 0x000000ffff087224 */ /* 0x000fe200078e0012 */
[----:B------:R-:W-:Y:S01]  /*5620*/  SHF.L.U32 R24, R13, R26, RZ ;  /* 0x0000001a0d187219 */ /* 0x000fe200000006ff */
[----:B------:R-:W3:Y:S01]  /*5630*/  LDC R27, c[0x0][0x638] ;  /* 0x00018e00ff1b7b82 */ /* 0x000ee20000000800 */
[----:B------:R-:W-:-:S07]  /*5640*/  LOP3.LUT R23, RZ, R11, RZ, 0x33, !PT ;  /* 0x0000000bff177212 */ /* 0x000fce00078e33ff */
[----:B------:R-:W0:Y:S01]  /*5650*/  LDC R30, c[0x0][0x610] ;  /* 0x00018400ff1e7b82 */ /* 0x000e220000000800 */
[----:B----4-:R-:W-:Y:S05]  /*5660*/  @!P1 BRA `(.L_x_107) ;  /* 0x0000000000289947 */ /* 0x010fea0003800000 */
[----:B------:R-:W4:Y:S02]  /*5670*/  LDC R13, c[0x0][0x64c] ;  /* 0x00019300ff0d7b82 */ /* 0x000f240000000800 */
[----:B----4-:R-:W-:-:S05]  /*5680*/  IADD3 R13, P1, R18, R13, RZ ;  /* 0x0000000d120d7210 */ /* 0x010fca0007f3e0ff */
[----:B------:R-:W-:-:S04]  /*5690*/  IMAD.X R15, RZ, RZ, R9, P1 ;  /* 0x000000ffff0f7224 */ /* 0x000fc800008e0609 */
[----:B------:R-:W-:-:S04]  /*56a0*/  IMAD.WIDE.U32 R8, R15, R28, RZ ;  /* 0x0000001c0f087225 */ /* 0x000fc800078e00ff */
[----:B--2---:R-:W-:-:S04]  /*56b0*/  IMAD.WIDE.U32 R10, P1, R13, R29, R8 ;  /* 0x0000001d0d0a7225 */ /* 0x004fc80007820008 */
[----:B------:R-:W-:-:S04]  /*56c0*/  IMAD.WIDE.U32 R8, R13, R28, RZ ;  /* 0x0000001c0d087225 */ /* 0x000fc800078e00ff */
[----:B------:R-:W-:Y:S01]  /*56d0*/  IMAD.X R13, RZ, RZ, RZ, P1 ;  /* 0x000000ffff0d7224 */ /* 0x000fe200008e06ff */
[----:B------:R-:W-:Y:S01]  /*56e0*/  IADD3 RZ, P1, R9, R10, RZ ;  /* 0x0000000a09ff7210 */ /* 0x000fe20007f3e0ff */
[----:B------:R-:W-:-:S04]  /*56f0*/  IMAD.MOV.U32 R12, RZ, RZ, R11 ;  /* 0x000000ffff0c7224 */ /* 0x000fc800078e000b */
[----:B------:R-:W-:-:S08]  /*5700*/  IMAD.WIDE.U32.X R8, R15, R29, R12, P1 ;  /* 0x0000001d0f087225 */ /* 0x000fd000008e040c */
.L_x_107:
[----:B-1----:R-:W-:Y:S01]  /*5710*/  SHF.R.U64 R8, R8, R25, R9 ;  /* 0x0000001908087219 */ /* 0x002fe20000001209 */
[----:B0-----:R-:W-:Y:S01]  /*5720*/  VIADD R13, R20, 0xffffffff ;  /* 0xffffffff140d7836 */ /* 0x001fe20000000000 */
[----:B------:R-:W-:Y:S01]  /*5730*/  LOP3.LUT R11, R14, R23, RZ, 0xc0, !PT ;  /* 0x000000170e0b7212 */ /* 0x000fe200078ec0ff */
[----:B------:R-:W-:Y:S02]  /*5740*/  IMAD.MOV R17, RZ, RZ, -R17 ;  /* 0x000000ffff117224 */ /* 0x000fe400078e0a11 */
[----:B------:R-:W-:Y:S02]  /*5750*/  IMAD.MOV R9, RZ, RZ, -R8 ;  /* 0x000000ffff097224 */ /* 0x000fe400078e0a08 */
[----:B------:R-:W-:Y:S01]  /*5760*/  IMAD R24, R24, R8, R11 ;  /* 0x0000000818187224 */ /* 0x000fe200078e020b */
[----:B------:R-:W-:Y:S01]  /*5770*/  LOP3.LUT R11, R16, R13, RZ, 0xc0, !PT ;  /* 0x0000000d100b7212 */ /* 0x000fe200078ec0ff */
[----:B--2---:R-:W-:Y:S02]  /*5780*/  @P4 IMAD R21, R19, R17, R22 ;  /* 0x0000001113154224 */ /* 0x004fe400078e0216 */
[----:B---3--:R-:W-:-:S02]  /*5790*/  IMAD R8, R9, R27, R18 ;  /* 0x0000001b09087224 */ /* 0x008fc400078e0212 */
[----:B------:R-:W-:Y:S02]  /*57a0*/  IMAD R24, R24, R30, R21 ;  /* 0x0000001e18187224 */ /* 0x000fe400078e0215 */
[----:B------:R-:W-:Y:S02]  /*57b0*/  IMAD R9, R8, R20, R11 ;  /* 0x0000001408097224 */ /* 0x000fe400078e020b */
[----:B------:R-:W-:-:S03]  /*57c0*/  IMAD.MOV.U32 R10, RZ, RZ, 0x1 ;  /* 0x00000001ff0a7424 */ /* 0x000fc600078e00ff */
[----:B------:R-:W-:Y:S02]  /*57d0*/  SEL R12, R9, R24, !P4 ;  /* 0x00000018090c7207 */ /* 0x000fe40006000000 */
[----:B------:R-:W-:Y:S02]  /*57e0*/  PRMT R8, R10, 0x7610, R8 ;  /* 0x000076100a087816 */ /* 0x000fe40000000008 */
[----:B------:R-:W-:-:S07]  /*57f0*/  SEL R24, R24, R9, !P4 ;  /* 0x0000000918187207 */ /* 0x000fce0006000000 */
.L_x_105:
[----:B------:R-:W-:Y:S01]  /*5800*/  LOP3.LUT P1, RZ, R8, 0xff, RZ, 0xc0, !PT ;  /* 0x000000ff08ff7812 */ /* 0x000fe2000782c0ff */
[----:B---3--:R-:W-:-:S12]  /*5810*/  IMAD.MOV.U32 R11, RZ, RZ, R24 ;  /* 0x000000ffff0b7224 */ /* 0x008fd800078e0018 */
[----:B------:R-:W-:Y:S05]  /*5820*/  @P1 BRA `(.L_x_108) ;  /* 0xffffffbc00581947 */ /* 0x000fea000383ffff */
[----:B------:R-:W-:Y:S05]  /*5830*/  EXIT ;  /* 0x000000000000794d */ /* 0x000fea0003800000 */
.L_x_8:
[----:B0-----:R-:W-:Y:S01]  /*5840*/  ULDC.64 UR4, c[0x0][0x650] ;  /* 0x0001940000047ab9 */ /* 0x001fe20000000a00 */
        /* <DEDUP_REMOVED lines=25> */
.L_x_110:
[----:B------:R-:W0:Y:S01]  /*59e0*/  LDC.64 R28, c[0x0][0x640] ;  /* 0x00019000ff1c7b82 */ /* 0x000e220000000a00 */
[-CC-:B------:R-:W-:Y:S01]  /*59f0*/  SHF.R.U64 R21, R14, R6.reuse, R15.reuse ;  /* 0x000000060e157219 */ /* 0x180fe2000000120f */
[----:B------:R-:W-:Y:S01]  /*5a00*/  IMAD.MOV.U32 R26, RZ, RZ, 0x1 ;  /* 0x00000001ff1a7424 */ /* 0x000fe200078e00ff */
[----:B------:R-:W-:Y:S02]  /*5a10*/  SHF.R.U32.HI R6, RZ, R6, R15 ;  /* 0x00000006ff067219 */ /* 0x000fe4000001160f */
[----:B------:R-:W-:-:S03]  /*5a20*/  IADD3 R13, P0, RZ, -R21, RZ ;  /* 0x80000015ff0d7210 */ /* 0x000fc60007f1e0ff */
[----:B------:R-:W1:Y:S02]  /*5a30*/  LDC R12, c[0x0][0x618] ;  /* 0x00018600ff0c7b82 */ /* 0x000e640000000800 */
[----:B------:R-:W-:-:S04]  /*5a40*/  IMAD.X R11, RZ, RZ, ~R6, P0 ;  /* 0x000000ffff0b7224 */ /* 0x000fc800000e0e06 */
[-C--:B------:R-:W-:Y:S02]  /*5a50*/  IMAD R6, R11, R22.reuse, RZ ;  /* 0x000000160b067224 */ /* 0x080fe400078e02ff */
[----:B------:R-:W2:Y:S01]  /*5a60*/  LDC R14, c[0x0][0x608] ;  /* 0x00018200ff0e7b82 */ /* 0x000ea20000000800 */
[----:B------:R-:W-:-:S04]  /*5a70*/  IMAD.WIDE.U32 R10, R13, R22, R4 ;  /* 0x000000160d0a7225 */ /* 0x000fc800078e0004 */
[----:B------:R-:W-:-:S03]  /*5a80*/  IMAD R13, R13, R23, R6 ;  /* 0x000000170d0d7224 */ /* 0x000fc600078e0206 */
[----:B------:R-:W3:Y:S01]  /*5a90*/  LDC R27, c[0x0][0x658] ;  /* 0x00019600ff1b7b82 */ /* 0x000ee20000000800 */
[----:B------:R-:W-:Y:S01]  /*5aa0*/  IMAD.IADD R11, R11, 0x1, R13 ;  /* 0x000000010b0b7824 */ /* 0x000fe200078e020d */
[----:B0-----:R-:W-:-:S04]  /*5ab0*/  ISETP.NE.U32.AND P0, PT, R28, RZ, PT ;  /* 0x000000ff1c00720c */ /* 0x001fc80003f05070 */
[----:B------:R-:W-:Y:S02]  /*5ac0*/  ISETP.NE.AND.EX P0, PT, R29, RZ, PT, P0 ;  /* 0x000000ff1d00720c */ /* 0x000fe40003f05300 */
[----:B------:R-:W0:Y:S01]  /*5ad0*/  LDC R18, c[0x0][0x600] ;  /* 0x00018000ff127b82 */ /* 0x000e220000000800 */
[-CC-:B-1----:R-:W-:Y:S01]  /*5ae0*/  SHF.R.U64 R16, R10, R12.reuse, R11.reuse ;  /* 0x0000000c0a107219 */ /* 0x182fe2000000120b */
[----:B------:R-:W-:Y:S01]  /*5af0*/  IMAD.MOV.U32 R10, RZ, RZ, -0x1 ;  /* 0xffffffffff0a7424 */ /* 0x000fe200078e00ff */
[----:B------:R-:W-:-:S05]  /*5b00*/  SHF.R.U32.HI R11, RZ, R12, R11 ;  /* 0x0000000cff0b7219 */ /* 0x000fca000001160b */
[----:B------:R-:W1:Y:S01]  /*5b10*/  LDC R22, c[0x0][0x648] ;  /* 0x00019200ff167b82 */ /* 0x000e620000000800 */
[-CC-:B--2---:R-:W-:Y:S02]  /*5b20*/  SHF.R.U64 R23, R16, R14.reuse, R11.reuse ;  /* 0x0000000e10177219 */ /* 0x184fe4000000120b */
[----:B------:R-:W-:-:S05]  /*5b30*/  SHF.R.U32.HI R6, RZ, R14, R11 ;  /* 0x0000000eff067219 */ /* 0x000fca000001160b */
[----:B------:R-:W2:Y:S01]  /*5b40*/  LDC R24, c[0x0][0x638] ;  /* 0x00018e00ff187b82 */ /* 0x000ea20000000800 */
[-C--:B---3--:R-:W-:Y:S02]  /*5b50*/  SHF.L.U32 R10, R10, R27.reuse, RZ ;  /* 0x0000001b0a0a7219 */ /* 0x088fe400000006ff */
[-CC-:B------:R-:W-:Y:S02]  /*5b60*/  SHF.R.U64 R25, R23, R27.reuse, R6.reuse ;  /* 0x0000001b17197219 */ /* 0x180fe40000001206 */
[----:B------:R-:W-:Y:S02]  /*5b70*/  LOP3.LUT R30, RZ, R10, RZ, 0x33, !PT ;  /* 0x0000000aff1e7212 */ /* 0x000fe400078e33ff */
[----:B------:R-:W-:Y:S01]  /*5b80*/  SHF.R.U32.HI R11, RZ, R27, R6 ;  /* 0x0000001bff0b7219 */ /* 0x000fe20000011606 */
[----:B------:R-:W3:Y:S01]  /*5b90*/  LDC R31, c[0x0][0x610] ;  /* 0x00018400ff1f7b82 */ /* 0x000ee20000000800 */
[----:B------:R-:W-:Y:S01]  /*5ba0*/  IMAD.MOV.U32 R10, RZ, RZ, R25 ;  /* 0x000000ffff0a7224 */ /* 0x000fe200078e0019 */
[----:B------:R-:W-:Y:S06]  /*5bb0*/  @!P0 BRA `(.L_x_111) ;  /* 0x0000000000288947 */ /* 0x000fec0003800000 */
        /* <DEDUP_REMOVED lines=10> */
.L_x_111:
[----:B-1----:R-:W-:Y:S01]  /*5c60*/  SHF.R.U64 R9, R10, R22, R11 ;  /* 0x000000160a097219 */ /* 0x002fe2000000120b */
[----:B0-----:R-:W-:Y:S01]  /*5c70*/  VIADD R11, R18, 0xffffffff ;  /* 0xffffffff120b7836 */ /* 0x001fe20000000000 */
[----:B------:R-:W-:Y:S01]  /*5c80*/  SHF.L.U32 R26, R26, R27, RZ ;  /* 0x0000001b1a1a7219 */ /* 0x000fe200000006ff */
[----:B------:R-:W-:Y:S01]  /*5c90*/  @P4 IMAD R7, R19, R20, R8 ;  /* 0x0000001413074224 */ /* 0x000fe200078e0208 */
[----:B------:R-:W-:Y:S01]  /*5ca0*/  LOP3.LUT R6, R23, R30, RZ, 0xc0, !PT ;  /* 0x0000001e17067212 */ /* 0x000fe200078ec0ff */
[----:B------:R-:W-:Y:S02]  /*5cb0*/  IMAD.MOV R10, RZ, RZ, -R9 ;  /* 0x000000ffff0a7224 */ /* 0x000fe400078e0a09 */
[----:B------:R-:W-:Y:S02]  /*5cc0*/  IMAD.MOV.U32 R17, RZ, RZ, R21 ;  /* 0x000000ffff117224 */ /* 0x000fe400078e0015 */
[----:B------:R-:W-:Y:S01]  /*5cd0*/  IMAD R8, R26, R9, R6 ;  /* 0x000000091a087224 */ /* 0x000fe200078e0206 */
[----:B------:R-:W-:Y:S01]  /*5ce0*/  LOP3.LUT R9, R16, R11, RZ, 0xc0, !PT ;  /* 0x0000000b10097212 */ /* 0x000fe200078ec0ff */
[----:B--2---:R-:W-:-:S02]  /*5cf0*/  IMAD R6, R10, R24, R25 ;  /* 0x000000180a067224 */ /* 0x004fc400078e0219 */
[----:B---3--:R-:W-:Y:S02]  /*5d00*/  IMAD R7, R8, R31, R7 ;  /* 0x0000001f08077224 */ /* 0x008fe400078e0207 */
[----:B------:R-:W-:Y:S02]  /*5d10*/  IMAD R14, R6, R18, R9 ;  /* 0x00000012060e7224 */ /* 0x000fe400078e0209 */
[----:B------:R-:W-:-:S03]  /*5d20*/  IMAD.MOV.U32 R8, RZ, RZ, 0x1 ;  /* 0x00000001ff087424 */ /* 0x000fc600078e00ff */
[----:B------:R-:W-:Y:S02]  /*5d30*/  SEL R18, R14, R7, !P4 ;  /* 0x000000070e127207 */ /* 0x000fe40006000000 */
[----:B------:R-:W-:Y:S02]  /*5d40*/  PRMT R6, R8, 0x7610, R6 ;  /* 0x0000761008067816 */ /* 0x000fe40000000006 */
[----:B------:R-:W-:-:S07]  /*5d50*/  SEL R14, R7, R14, !P4 ;  /* 0x0000000e070e7207 */ /* 0x000fce0006000000 */
.L_x_109:
[----:B------:R-:W-:-:S08]  /*5d60*/  NOP ;  /* 0x0000000000007918 */ /* 0x000fd00000000000 */
[----:B------:R-:W0:-:S00]  /*5d70*/  USETMAXREG.DEALLOC.CTAPOOL 0x28 ;  /* 0x00000028000079c8 */ /* 0x000e0000080e0500 */
[----:B0-----:R-:W-:-:S13]  /*5d80*/  ISETP.NE.AND P0, PT, R3, RZ, PT ;  /* 0x000000ff0300720c */ /* 0x001fda0003f05270 */
[----:B------:R-:W-:Y:S05]  /*5d90*/  @P0 EXIT ;  /* 0x000000000000094d */ /* 0x000fea0003800000 */
[----:B------:R-:W-:Y:S01]  /*5da0*/  LOP3.LUT P0, RZ, R6, 0xff, RZ, 0xc0, !PT ;  /* 0x000000ff06ff7812 */ /* 0x000fe2000780c0ff */
[----:B------:R-:W-:Y:S02]  /*5db0*/  IMAD.MOV.U32 R3, RZ, RZ, 0x1 ;  /* 0x00000001ff037424 */ /* 0x000fe400078e00ff */
[----:B------:R-:W-:-:S10]  /*5dc0*/  IMAD.MOV.U32 R13, RZ, RZ, RZ ;  /* 0x000000ffff0d7224 */ /* 0x000fd400078e00ff */
[----:B------:R-:W-:Y:S05]  /*5dd0*/  @!P0 BRA `(.L_x_112) ;  /* 0x0000000c003c8947 */ /* 0x000fea0003800000 */
[----:B------:R-:W0:Y:S01]  /*5de0*/  LDC R3, c[0x0][0x28c] ;  /* 0x0000a300ff037b82 */ /* 0x000e220000000800 */
[----:B------:R-:W-:Y:S01]  /*5df0*/  ULDC UR5, c[0x0][0x658] ;  /* 0x0001960000057ab9 */ /* 0x000fe20000000800 */
[----:B------:R-:W-:Y:S01]  /*5e00*/  UMOV UR7, 0xffffffff ;  /* 0xffffffff00077882 */ /* 0x000fe20000000000 */
[----:B------:R-:W-:Y:S01]  /*5e10*/  ULDC UR6, c[0x0][0xc] ;  /* 0x0000030000067ab9 */ /* 0x000fe20000000800 */
[----:B------:R-:W-:Y:S01]  /*5e20*/  USHF.L.U32 UR8, UR7, UR5, URZ ;  /* 0x0000000507087299 */ /* 0x000fe2000800063f */
[----:B------:R-:W-:Y:S01]  /*5e30*/  BSSY B0, `(.L_x_112) ;  /* 0x00000c9000007945 */ /* 0x000fe20003800000 */
[----:B------:R-:W-:Y:S01]  /*5e40*/  UMOV UR9, 0x1 ;  /* 0x0000000100097882 */ /* 0x000fe20000000000 */
[----:B------:R-:W-:Y:S01]  /*5e50*/  ULDC UR7, c[0x0][0x10] ;  /* 0x0000040000077ab9 */ /* 0x000fe20000000800 */
[----:B------:R-:W1:Y:S01]  /*5e60*/  S2UR UR10, SR_CgaCtaId ;  /* 0x00000000000a79c3 */ /* 0x000e620000008800 */
[----:B------:R-:W-:Y:S01]  /*5e70*/  UIMAD.WIDE.U32 UR6, UR6, UR7, URZ ;  /* 0x00000007060672a5 */ /* 0x000fe2000f8e003f */
[----:B------:R-:W-:Y:S01]  /*5e80*/  IMAD.MOV.U32 R16, RZ, RZ, 0x1 ;  /* 0x00000001ff107424 */ /* 0x000fe200078e00ff */
[----:B------:R-:W-:Y:S01]  /*5e90*/  USHF.L.U32 UR18, UR9, UR5, URZ ;  /* 0x0000000509127299 */ /* 0x000fe2000800063f */
[----:B------:R-:W-:Y:S01]  /*5ea0*/  LOP3.LUT R15, R2, 0x2, RZ, 0xfc, !PT ;  /* 0x00000002020f7812 */ /* 0x000fe200078efcff */
[----:B------:R-:W-:Y:S01]  /*5eb0*/  IMAD.MOV.U32 R13, RZ, RZ, RZ ;  /* 0x000000ffff0d7224 */ /* 0x000fe200078e00ff */
[----:B------:R-:W-:Y:S01]  /*5ec0*/  ULDC UR5, c[0x0][0x14] ;  /* 0x0000050000057ab9 */ /* 0x000fe20000000800 */
[----:B------:R-:W-:Y:S01]  /*5ed0*/  ULDC UR4, c[0x0][0x600] ;  /* 0x0001800000047ab9 */ /* 0x000fe20000000800 */
[----:B------:R-:W-:-:S02]  /*5ee0*/  UIMAD.WIDE.U32 UR22, UR6, UR5, URZ ;  /* 0x00000005061672a5 */ /* 0x000fc4000f8e003f */
[----:B------:R-:W-:Y:S02]  /*5ef0*/  UIMAD UR13, UR7, UR5, URZ ;  /* 0x00000005070d72a4 */ /* 0x000fe4000f8e023f */
[----:B------:R-:W-:Y:S02]  /*5f00*/  UIADD3 UR4, UR4, -0x1, URZ ;  /* 0xffffffff04047890 */ /* 0x000fe4000fffe03f */
[----:B------:R-:W-:Y:S01]  /*5f10*/  ULOP3.LUT UR17, URZ, UR8, URZ, 0x33, !UPT ;  /* 0x000000083f117292 */ /* 0x000fe2000f8e333f */
[----:B0-----:R-:W-:Y:S01]  /*5f20*/  VIADD R3, R3, 0x1f ;  /* 0x0000001f03037836 */ /* 0x001fe20000000000 */
[----:B------:R-:W-:Y:S01]  /*5f30*/  UIADD3 UR13, UR23, UR13, URZ ;  /* 0x0000000d170d7290 */ /* 0x000fe2000fffe03f */
[----:B------:R-:W-:-:S03]  /*5f40*/  ULDC.64 UR24, c[0x0][0x198] ;  /* 0x0000660000187ab9 */ /* 0x000fc60000000a00 */
[----:B------:R-:W-:Y:S01]  /*5f50*/  SHF.R.S32.HI R6, RZ, 0x1f, R3 ;  /* 0x0000001fff067819 */ /* 0x000fe20000011403 */
[----:B-1----:R-:W-:-:S03]  /*5f60*/  IMAD.U32 R11, RZ, RZ, UR10 ;  /* 0x0000000aff0b7e24 */ /* 0x002fc6000f8e00ff */
[----:B------:R-:W-:Y:S01]  /*5f70*/  LEA.HI R6, R6, R3, RZ, 0x5 ;  /* 0x0000000306067211 */ /* 0x000fe200078f28ff */
[----:B------:R-:W-:-:S03]  /*5f80*/  IMAD.MOV.U32 R3, RZ, RZ, 0x1 ;  /* 0x00000001ff037424 */ /* 0x000fc600078e00ff */
[----:B------:R-:W-:-:S05]  /*5f90*/  SHF.R.S32.HI R10, RZ, 0x5, R6 ;  /* 0x00000005ff0a7819 */ /* 0x000fca0000011406 */
[----:B------:R-:W-:-:S07]  /*5fa0*/  VIADD R12, R10, 0x1 ;  /* 0x000000010a0c7836 */ /* 0x000fce0000000000 */
.L_x_123:
[----:B------:R-:W-:-:S03]  /*5fb0*/  UMOV UR5, 0xffffffff ;  /* 0xffffffff00057882 */ /* 0x000fc60000000000 */
[----:B0-----:R-:W-:Y:S05]  /*5fc0*/  BRA.DIV UR5, `(.L_x_113) ;  /* 0x0000002205547947 */ /* 0x001fea000b800000 */
[----:B------:R-:W-:-:S13]  /*5fd0*/  ELECT P0, URZ, PT ;  /* 0x00000000003f782f */ /* 0x000fda0003800000 */
.L_x_167:
[----:B------:R-:W0:Y:S01]  /*5fe0*/  LDC R6, c[0x0][0x28c] ;  /* 0x0000a300ff067b82 */ /* 0x000e220000000800 */
[----:B------:R-:W-:Y:S01]  /*5ff0*/  BSSY B1, `(.L_x_114) ;  /* 0x000003a000017945 */ /* 0x000fe20003800000 */
[----:B0-----:R-:W-:-:S13]  /*6000*/  ISETP.LT.OR P0, PT, R6, 0x1, !P0 ;  /* 0x000000010600780c */ /* 0x001fda0004701670 */
[----:B------:R-:W-:Y:S05]  /*6010*/  @P0 BRA `(.L_x_115) ;  /* 0x0000000000dc0947 */ /* 0x000fea0003800000 */
[----:B------:R-:W-:Y:S02]  /*6020*/  IMAD R14, R14, 0x2, R11 ;  /* 0x000000020e0e7824 */ /* 0x000fe400078e020b */
[----:B------:R-:W-:Y:S02]  /*6030*/  IMAD.SHL.U32 R19, R18, 0x40, RZ ;  /* 0x0000004012137824 */ /* 0x000fe400078e00ff */
[----:B------:R-:W-:Y:S02]  /*6040*/  IMAD.MOV.U32 R22, RZ, RZ, RZ ;  /* 0x000000ffff167224 */ /* 0x000fe400078e00ff */
[----:B------:R-:W-:Y:S02]  /*6050*/  IMAD.MOV.U32 R6, RZ, RZ, R12 ;  /* 0x000000ffff067224 */ /* 0x000fe400078e000c */
[----:B------:R-:W-:Y:S02]  /*6060*/  IMAD.MOV.U32 R7, RZ, RZ, R3 ;  /* 0x000000ffff077224 */ /* 0x000fe400078e0003 */
[----:B------:R-:W-:-:S02]  /*6070*/  IMAD.MOV.U32 R8, RZ, RZ, R13 ;  /* 0x000000ffff087224 */ /* 0x000fc400078e000d */
[----:B------:R-:W-:-:S07]  /*6080*/  IMAD.SHL.U32 R18, R14, 0x40, RZ ;  /* 0x000000400e127824 */ /* 0x000fce00078e00ff */
.L_x_118:
[----:B------:R-:W0:Y:S01]  /*6090*/  S2UR UR5, SR_CgaCtaId ;  /* 0x00000000000579c3 */ /* 0x000e220000008800 */
[----:B------:R-:W-:Y:S02]  /*60a0*/  MOV R14, 0x400 ;  /* 0x00000400000e7802 */ /* 0x000fe40000000f00 */
[----:B------:R-:W-:Y:S02]  /*60b0*/  SHF.L.U32 R9, R7, 0x1f, RZ ;  /* 0x0000001f07097819 */ /* 0x000fe400000006ff */
[----:B------:R-:W-:Y:S01]  /*60c0*/  LOP3.LUT P1, RZ, R0, 0x7f, RZ, 0xc0, !PT ;  /* 0x0000007f00ff7812 */ /* 0x000fe2000782c0ff */
[----:B0-----:R-:W-:-:S05]  /*60d0*/  IMAD.U32 R11, RZ, RZ, UR5 ;  /* 0x00000005ff0b7e24 */ /* 0x001fca000f8e00ff */
[----:B------:R-:W-:-:S07]  /*60e0*/  LEA R21, R11, R14, 0x18 ;  /* 0x0000000e0b157211 */ /* 0x000fce00078ec0ff */
[----:B------:R-:W0:Y:S01]  /*60f0*/  @!P1 LDC R14, c[0x0][0x500] ;  /* 0x00014000ff0e9b82 */ /* 0x000e220000000800 */
[----:B------:R-:W-:-:S04]  /*6100*/  IMAD R20, R8, 0x8, R21 ;  /* 0x0000000808147824 */ /* 0x000fc800078e0215 */
[----:B------:R-:W1:Y:S02]  /*6110*/  SYNCS.PHASECHK.TRANS64.TRYWAIT P0, [R20+URZ+0x128], R9 ;  /* 0x00012809140075a7 */ /* 0x000e64000800017f */
[----:B-1----:R-:W-:Y:S05]  /*6120*/  @!P0 BRA `(.L_x_116) ;  /* 0x00000020001c8947 */ /* 0x002fea0003800000 */
.L_x_168:
[----:B-1----:R-:W-:Y:S01]  /*6130*/  PRMT R9, R15, 0x9910, RZ ;  /* 0x000099100f097816 */ /* 0x002fe200000000ff */
[----:B0-----:R0:W-:Y:S03]  /*6140*/  @!P1 SYNCS.ARRIVE.TRANS64 RZ, [R20+URZ], R14 ;  /* 0x0000000e14ff99a7 */ /* 0x0011e6000800003f */
[----:B------:R-:W-:-:S13]  /*6150*/  ISETP.NE.AND P0, PT, R9, 0x2, PT ;  /* 0x000000020900780c */ /* 0x000fda0003f05270 */
[----:B0-----:R-:W-:Y:S05]  /*6160*/  @P0 BRA `(.L_x_117) ;  /* 0x0000000000040947 */ /* 0x001fea0003800000 */
[----:B------:R-:W-:Y:S01]  /*6170*/  BPT.TRAP 0x1 ;  /* 0x000000040000795c */ /* 0x000fe20000300000 */
.L_x_117:
[----:B------:R-:W-:Y:S01]  /*6180*/  IMAD R9, R8, 0x2, R11 ;  /* 0x0000000208097824 */ /* 0x000fe200078e020b */
[----:B------:R-:W-:Y:S01]  /*6190*/  R2UR UR9, R20 ;  /* 0x00000000140972ca */ /* 0x000fe200000e0000 */
[----:B------:R-:W-:Y:S01]  /*61a0*/  VIADD R6, R6, 0xffffffff ;  /* 0xffffffff06067836 */ /* 0x000fe20000000000 */
[----:B------:R-:W-:Y:S01]  /*61b0*/  UIADD3 UR6, UP0, UR24, 0xf0, URZ ;  /* 0x000000f018067890 */ /* 0x000fe2000ff1e03f */
[--C-:B------:R-:W-:Y:S01]  /*61c0*/  IMAD.U32 R9, R9, 0x800, R21.reuse ;  /* 0x0000080009097824 */ /* 0x100fe200078e0015 */
[----:B------:R-:W-:Y:S01]  /*61d0*/  R2UR UR11, R18 ;  /* 0x00000000120b72ca */ /* 0x000fe200000e0000 */
[----:B------:R-:W-:Y:S01]  /*61e0*/  IMAD R21, R8, 0x800, R21 ;  /* 0x0000080008157824 */ /* 0x000fe200078e0215 */
[----:B------:R-:W-:Y:S01]  /*61f0*/  R2UR UR10, R22 ;  /* 0x00000000160a72ca */ /* 0x000fe200000e0000 */
[----:B------:R-:W-:Y:S01]  /*6200*/  UIADD3 UR26, UP1, UR24, 0x1f0, URZ ;  /* 0x000001f0181a7890 */ /* 0x000fe2000ff3e03f */
[----:B------:R-:W-:Y:S01]  /*6210*/  R2UR UR5, R9 ;  /* 0x00000000090572ca */ /* 0x000fe200000e0000 */
[----:B------:R-:W-:Y:S01]  /*6220*/  UIADD3.X UR7, URZ, UR25, URZ, UP0, !UPT ;  /* 0x000000193f077290 */ /* 0x000fe200087fe43f */
[----:B------:R-:W-:Y:S01]  /*6230*/  R2UR UR8, R21 ;  /* 0x00000000150872ca */ /* 0x000fe200000e0000 */
[----:B------:R-:W-:Y:S01]  /*6240*/  VIADD R8, R8, 0x1 ;  /* 0x0000000108087836 */ /* 0x000fe20000000000 */
[----:B------:R-:W-:Y:S01]  /*6250*/  R2UR UR12, R17 ;  /* 0x00000000110c72ca */ /* 0x000fe200000e0000 */
[----:B------:R-:W-:Y:S01]  /*6260*/  UIADD3.X UR27, URZ, UR25, URZ, UP1, !UPT ;  /* 0x000000193f1b7290 */ /* 0x000fe20008ffe43f */
[----:B------:R-:W-:Y:S01]  /*6270*/  R2UR UR19, R19 ;  /* 0x00000000131372ca */ /* 0x000fe200000e0000 */
[----:B------:R-:W-:Y:S01]  /*6280*/  UMOV UR20, 0x30000 ;  /* 0x0003000000147882 */ /* 0x000fe20000000000 */
[----:B------:R-:W-:Y:S01]  /*6290*/  ISETP.GT.AND P1, PT, R6, 0x1, PT ;  /* 0x000000010600780c */ /* 0x000fe20003f24270 */
[----:B------:R-:W-:Y:S01]  /*62a0*/  UMOV UR14, 0x0 ;  /* 0x00000000000e7882 */ /* 0x000fe20000000000 */
[----:B------:R-:W-:Y:S01]  /*62b0*/  UMOV UR15, 0x10000000 ;  /* 0x10000000000f7882 */ /* 0x000fe20000000000 */
[----:B------:R-:W-:Y:S01]  /*62c0*/  ISETP.NE.AND P0, PT, R8, 0x25, PT ;  /* 0x000000250800780c */ /* 0x000fe20003f05270 */
[----:B------:R-:W-:Y:S01]  /*62d0*/  VIADD R22, R22, 0x20 ;  /* 0x0000002016167836 */ /* 0x000fe20000000000 */
[----:B------:R-:W-:-:S02]  /*62e0*/  UIADD3 UR5, UR5, 0x300, URZ ;  /* 0x0000030005057890 */ /* 0x000fc4000fffe03f */
[----:B------:R-:W-:Y:S01]  /*62f0*/  UIADD3 UR16, UR8, 0x25300, URZ ;  /* 0x0002530008107890 */ /* 0x000fe2000fffe03f */
[----:B------:R-:W-:Y:S02]  /*6300*/  SEL R14, RZ, 0x1, P0 ;  /* 0x00000001ff0e7807 */ /* 0x000fe40000000000 */
[----:B------:R-:W-:Y:S02]  /*6310*/  SEL R8, R8, RZ, P0 ;  /* 0x000000ff08087207 */ /* 0x000fe40000000000 */
[----:B------:R-:W-:Y:S01]  /*6320*/  UMOV UR8, UR5 ;  /* 0x0000000500087c82 */ /* 0x000fe20008000000 */
[----:B------:R-:W-:Y:S01]  /*6330*/  LOP3.LUT R7, R7, R14, RZ, 0x3c, !PT ;  /* 0x0000000e07077212 */ /* 0x000fe200078e3cff */
[----:B------:R0:W-:Y:S02]  /*6340*/  UTMALDG.3D.MULTICAST [UR8], [UR6], UR20, desc[UR14] ;  /* 0x00000e08060073b4 */ /* 0x0001e40008011814 */
[----:B0-----:R-:W-:Y:S01]  /*6350*/  UMOV UR8, UR16 ;  /* 0x0000001000087c82 */ /* 0x001fe20008000000 */
[----:B------:R-:W-:-:S02]  /*6360*/  UMOV UR11, UR19 ;  /* 0x00000013000b7c82 */ /* 0x000fc40008000000 */
[----:B------:R0:W-:Y:S02]  /*6370*/  UTMALDG.3D [UR8], [UR26], desc[UR14] ;  /* 0x00000e081a0075b4 */ /* 0x0001e40008011000 */
[----:B0-----:R-:W-:Y:S05]  /*6380*/  @P1 BRA `(.L_x_118) ;  /* 0xfffffffc00401947 */ /* 0x001fea000383ffff */
.L_x_115:
[----:B------:R-:W-:Y:S05]  /*6390*/  BSYNC B1 ;  /* 0x0000000000017941 */ /* 0x000fea0003800000 */
.L_x_114:
[----:B------:R-:W-:Y:S01]  /*63a0*/  LOP3.LUT P1, RZ, R16, 0xff, RZ, 0xc0, !PT ;  /* 0x000000ff10ff7812 */ /* 0x000fe2000782c0ff */
[C---:B------:R-:W-:Y:S01]  /*63b0*/  IMAD.IADD R13, R10.reuse, 0x1, R13 ;  /* 0x000000010a0d7824 */ /* 0x040fe200078e020d */
[----:B------:R-:W-:Y:S01]  /*63c0*/  ULDC.64 UR6, c[0x0][0x650] ;  /* 0x0001940000067ab9 */ /* 0x000fe20000000a00 */
[C---:B------:R-:W-:Y:S01]  /*63d0*/  ISETP.GE.U32.AND P2, PT, R10.reuse, 0x25, PT ;  /* 0x000000250a00780c */ /* 0x040fe20003f46070 */
[----:B------:R-:W-:Y:S01]  /*63e0*/  BSSY B1, `(.L_x_119) ;  /* 0x000006b000017945 */ /* 0x000fe20003800000 */
[C---:B------:R-:W-:Y:S01]  /*63f0*/  IMAD.WIDE.U32 R6, R13.reuse, -0x45306eb3, RZ ;  /* 0xbacf914d0d067825 */ /* 0x040fe200078e00ff */
[C---:B------:R-:W-:Y:S02]  /*6400*/  ISETP.GT.U32.AND P0, PT, R13.reuse, 0x24, PT ;  /* 0x000000240d00780c */ /* 0x040fe40003f04070 */
[----:B------:R-:W-:Y:S01]  /*6410*/  PRMT R16, RZ, 0x7610, R16 ;  /* 0x00007610ff107816 */ /* 0x000fe20000000010 */
[----:B------:R-:W-:Y:S01]  /*6420*/  IMAD.IADD R9, R13, 0x1, -R7 ;  /* 0x000000010d097824 */ /* 0x000fe200078e0a07 */
[----:B------:R-:W-:Y:S01]  /*6430*/  ISETP.LT.U32.AND P0, PT, R10, 0x25, P0 ;  /* 0x000000250a00780c */ /* 0x000fe20000701070 */
[----:B------:R-:W-:-:S02]  /*6440*/  IMAD.MOV.U32 R14, RZ, RZ, -0x1 ;  /* 0xffffffffff0e7424 */ /* 0x000fc400078e00ff */
[----:B------:R-:W0:Y:S01]  /*6450*/  @P1 S2R R11, SR_CgaCtaId ;  /* 0x00000000000b1919 */ /* 0x000e220000008800 */
[----:B------:R-:W-:Y:S01]  /*6460*/  SEL R6, RZ, 0x1, !P0 ;  /* 0x00000001ff067807 */ /* 0x000fe20004000000 */
[----:B------:R-:W-:Y:S01]  /*6470*/  IMAD.MOV.U32 R18, RZ, RZ, -0x1 ;  /* 0xffffffffff127424 */ /* 0x000fe200078e00ff */
[----:B------:R-:W-:Y:S01]  /*6480*/  IADD3 R4, P0, R4, UR22, RZ ;  /* 0x0000001604047c10 */ /* 0x000fe2000ff1e0ff */
[----:B------:R-:W-:Y:S01]  /*6490*/  IMAD.MOV.U32 R17, RZ, RZ, -0x1 ;  /* 0xffffffffff117424 */ /* 0x000fe200078e00ff */
[----:B------:R-:W-:Y:S02]  /*64a0*/  @P1 MOV R8, 0x400 ;  /* 0x0000040000081802 */ /* 0x000fe40000000f00 */
[----:B------:R-:W-:Y:S02]  /*64b0*/  IADD3.X R5, R5, UR13, RZ, P0, !PT ;  /* 0x0000000d05057c10 */ /* 0x000fe400087fe4ff */
[----:B------:R-:W-:Y:S02]  /*64c0*/  ISETP.GE.U32.AND P0, PT, R4, UR6, PT ;  /* 0x0000000604007c0c */ /* 0x000fe4000bf06070 */
[----:B------:R-:W-:-:S02]  /*64d0*/  LEA.HI R9, R9, R7, RZ, 0x1f ;  /* 0x0000000709097211 */ /* 0x000fc400078ff8ff */
[----:B------:R-:W-:Y:S02]  /*64e0*/  ISETP.GE.U32.AND.EX P0, PT, R5, UR7, PT, P0 ;  /* 0x0000000705007c0c */ /* 0x000fe4000bf06100 */
[----:B------:R-:W-:Y:S02]  /*64f0*/  LOP3.LUT R3, R3, R6, RZ, 0x3c, !PT ;  /* 0x0000000603037212 */ /* 0x000fe400078e3cff */
[----:B------:R-:W-:-:S04]  /*6500*/  SHF.R.U32.HI R6, RZ, 0x5, R9 ;  /* 0x00000005ff067819 */ /* 0x000fc80000011609 */
[--C-:B------:R-:W-:Y:S01]  /*6510*/  @P2 LOP3.LUT R3, R3, 0x1, R6.reuse, 0x78, !PT ;  /* 0x0000000103032812 */ /* 0x100fe200078e7806 */
[----:B------:R-:W-:Y:S01]  /*6520*/  IMAD R13, R6, -0x25, R13 ;  /* 0xffffffdb060d7824 */ /* 0x000fe200078e020d */
[----:B------:R-:W-:Y:S02]  /*6530*/  PRMT R6, RZ, 0x7610, R6 ;  /* 0x00007610ff067816 */ /* 0x000fe40000000006 */
[----:B0-----:R-:W-:-:S04]  /*6540*/  @P1 LEA R8, R11, R8, 0x18 ;  /* 0x000000080b081211 */ /* 0x001fc800078ec0ff */
[----:B------:R0:W-:Y:S01]  /*6550*/  @P1 SYNCS.ARRIVE.TRANS64.A1T0 RZ, [R8+URZ+0x268], RZ ;  /* 0x000268ff08ff19a7 */ /* 0x0001e2000810003f */
[----:B------:R-:W-:Y:S05]  /*6560*/  @P0 BRA `(.L_x_120) ;  /* 0x0000000400480947 */ /* 0x000fea0003800000 */
[----:B------:R-:W1:Y:S01]  /*6570*/  S2R R18, SR_CTAID.X ;  /* 0x0000000000127919 */ /* 0x000e620000002500 */
[----:B------:R-:W-:Y:S01]  /*6580*/  ULDC.64 UR6, c[0x0][0x628] ;  /* 0x00018a0000067ab9 */ /* 0x000fe20000000a00 */
[----:B------:R-:W2:Y:S01]  /*6590*/  LDC R19, c[0x0][0x144] ;  /* 0x00005100ff137b82 */ /* 0x000ea20000000800 */
[----:B------:R-:W-:Y:S01]  /*65a0*/  ISETP.NE.U32.AND P0, PT, RZ, UR6, PT ;  /* 0x00000006ff007c0c */ /* 0x000fe2000bf05070 */
[----:B------:R-:W3:Y:S01]  /*65b0*/  S2R R14, SR_CTAID.Y ;  /* 0x00000000000e7919 */ /* 0x000ee20000002600 */
[----:B------:R-:W-:Y:S01]  /*65c0*/  ULDC UR8, c[0x0][0x630] ;  /* 0x00018c0000087ab9 */ /* 0x000fe20000000800 */
[----:B------:R-:W-:Y:S01]  /*65d0*/  ULDC UR9, c[0x0][0x150] ;  /* 0x0000540000097ab9 */ /* 0x000fe20000000800 */
[----:B------:R-:W-:Y:S01]  /*65e0*/  ISETP.NE.AND.EX P0, PT, RZ, UR7, PT, P0 ;  /* 0x00000007ff007c0c */ /* 0x000fe2000bf05300 */
[----:B------:R-:W-:Y:S02]  /*65f0*/  IMAD.MOV.U32 R6, RZ, RZ, R4 ;  /* 0x000000ffff067224 */ /* 0x000fe400078e0004 */
[----:B------:R-:W-:Y:S01]  /*6600*/  IMAD.MOV.U32 R7, RZ, RZ, R5 ;  /* 0x000000ffff077224 */ /* 0x000fe200078e0005 */
[----:B-1----:R-:W-:-:S09]  /*6610*/  I2FP.F32.U32 R20, R18 ;  /* 0x0000001200147245 */ /* 0x002fd20000201000 */
[----:B------:R-:W-:Y:S05]  /*6620*/  @!P0 BRA `(.L_x_121) ;  /* 0x0000000000288947 */ /* 0x000fea0003800000 */
[----:B------:R-:W-:Y:S02]  /*6630*/  ULDC UR5, c[0x0][0x634] ;  /* 0x00018d0000057ab9 */ /* 0x000fe40000000800 */
[----:B------:R-:W-:-:S05]  /*6640*/  IADD3 R7, P0, R4, UR5, RZ ;  /* 0x0000000504077c10 */ /* 0x000fca000ff1e0ff */
[----:B------:R-:W-:-:S04]  /*6650*/  IMAD.X R17, RZ, RZ, R5, P0 ;  /* 0x000000ffff117224 */ /* 0x000fc800000e0605 */
[----:B0-----:R-:W-:-:S04]  /*6660*/  IMAD.WIDE.U32 R8, R17, UR6, RZ ;  /* 0x0000000611087c25 */ /* 0x001fc8000f8e00ff */
[----:B------:R-:W-:-:S04]  /*6670*/  IMAD.WIDE.U32 R8, P0, R7, UR7, R8 ;  /* 0x0000000707087c25 */ /* 0x000fc8000f800008 */
[----:B------:R-:W-:-:S04]  /*6680*/  IMAD.WIDE.U32 R6, R7, UR6, RZ ;  /* 0x0000000607067c25 */ /* 0x000fc8000f8e00ff */
[----:B------:R-:W-:Y:S01]  /*6690*/  IMAD.MOV.U32 R6, RZ, RZ, R9 ;  /* 0x000000ffff067224 */ /* 0x000fe200078e0009 */
[----:B------:R-:W-:Y:S01]  /*66a0*/  IADD3 RZ, P1, R7, R8, RZ ;  /* 0x0000000807ff7210 */ /* 0x000fe20007f3e0ff */
[----:B------:R-:W-:-:S04]  /*66b0*/  IMAD.X R7, RZ, RZ, RZ, P0 ;  /* 0x000000ffff077224 */ /* 0x000fc800000e06ff */
[----:B------:R-:W-:-:S08]  /*66c0*/  IMAD.WIDE.U32.X R6, R17, UR7, R6, P1 ;  /* 0x0000000711067c25 */ /* 0x000fd000088e0406 */
.L_x_121:
[----:B------:R-:W-:Y:S01]  /*66d0*/  FMUL R20, R20, UR9 ;  /* 0x0000000914147c20 */ /* 0x000fe20008400000 */
[--C-:B------:R-:W-:Y:S01]  /*66e0*/  SHF.R.U64 R17, R6, UR8, R7.reuse ;  /* 0x0000000806117c19 */ /* 0x100fe20008001207 */
[----:B------:R-:W-:Y:S01]  /*66f0*/  ULDC.64 UR6, c[0x0][0x620] ;  /* 0x0001880000067ab9 */ /* 0x000fe20000000a00 */
[----:B------:R-:W-:Y:S01]  /*6700*/  SHF.R.U32.HI R6, RZ, UR8, R7 ;  /* 0x00000008ff067c19 */ /* 0x000fe20008011607 */
[----:B------:R-:W-:Y:S01]  /*6710*/  ULDC.64 UR8, c[0x0][0x640] ;  /* 0x0001900000087ab9 */ /* 0x000fe20000000a00 */
[----:B------:R-:W-:Y:S01]  /*6720*/  IADD3 R7, P0, RZ, -R17, RZ ;  /* 0x80000011ff077210 */ /* 0x000fe20007f1e0ff */
[----:B------:R-:W0:Y:S01]  /*6730*/  F2I.U32.TRUNC.NTZ R20, R20 ;  /* 0x0000001400147305 */ /* 0x000e22000020f000 */
[----:B------:R-:W1:Y:S01]  /*6740*/  LDC R21, c[0x0][0x148] ;  /* 0x00005200ff157b82 */ /* 0x000e620000000800 */
[----:B------:R-:W-:Y:S02]  /*6750*/  ULDC UR5, c[0x0][0x618] ;  /* 0x0001860000057ab9 */ /* 0x000fe40000000800 */
[----:B------:R-:W-:Y:S01]  /*6760*/  IMAD.X R6, RZ, RZ, ~R6, P0 ;  /* 0x000000ffff067224 */ /* 0x000fe200000e0e06 */
[----:B------:R-:W-:-:S03]  /*6770*/  ISETP.NE.U32.AND P0, PT, RZ, UR8, PT ;  /* 0x00000008ff007c0c */ /* 0x000fc6000bf05070 */
[----:B------:R-:W-:Y:S01]  /*6780*/  IMAD R6, R6, UR6, RZ ;  /* 0x0000000606067c24 */ /* 0x000fe2000f8e02ff */
[----:B------:R-:W-:-:S03]  /*6790*/  ISETP.NE.AND.EX P0, PT, RZ, UR9, PT, P0 ;  /* 0x00000009ff007c0c */ /* 0x000fc6000bf05300 */
[C---:B------:R-:W-:Y:S02]  /*67a0*/  IMAD R9, R7.reuse, UR7, R6 ;  /* 0x0000000707097c24 */ /* 0x040fe4000f8e0206 */
[----:B------:R-:W-:Y:S01]  /*67b0*/  IMAD.WIDE.U32 R6, R7, UR6, R4 ;  /* 0x0000000607067c25 */ /* 0x000fe2000f8e0004 */
[----:B------:R-:W-:-:S03]  /*67c0*/  ULDC UR6, c[0x0][0x154] ;  /* 0x0000550000067ab9 */ /* 0x000fc60000000800 */
[----:B0-----:R-:W-:Y:S02]  /*67d0*/  IMAD.MOV R8, RZ, RZ, -R20 ;  /* 0x000000ffff087224 */ /* 0x001fe400078e0a14 */
[----:B------:R-:W-:Y:S02]  /*67e0*/  IMAD.IADD R7, R7, 0x1, R9 ;  /* 0x0000000107077824 */ /* 0x000fe400078e0209 */
[----:B--2---:R-:W-:Y:S01]  /*67f0*/  IMAD R18, R19, R8, R18 ;  /* 0x0000000813127224 */ /* 0x004fe200078e0212 */
[----:B---3--:R-:W-:Y:S02]  /*6800*/  I2FP.F32.U32 R8, R14 ;  /* 0x0000000e00087245 */ /* 0x008fe40000201000 */
[--C-:B------:R-:W-:Y:S02]  /*6810*/  SHF.R.U64 R19, R6, UR5, R7.reuse ;  /* 0x0000000506137c19 */ /* 0x100fe40008001207 */
[----:B------:R-:W-:Y:S01]  /*6820*/  SHF.R.U32.HI R6, RZ, UR5, R7 ;  /* 0x00000005ff067c19 */ /* 0x000fe20008011607 */
[----:B------:R-:W-:Y:S01]  /*6830*/  FMUL R8, R8, UR6 ;  /* 0x0000000608087c20 */ /* 0x000fe20008400000 */
[----:B------:R-:W-:-:S02]  /*6840*/  ULDC UR5, c[0x0][0x608] ;  /* 0x0001820000057ab9 */ /* 0x000fc40000000800 */
[--C-:B------:R-:W-:Y:S01]  /*6850*/  SHF.R.U64 R22, R19, UR5, R6.reuse ;  /* 0x0000000513167c19 */ /* 0x100fe20008001206 */
[----:B------:R0:W2:Y:S01]  /*6860*/  F2I.U32.TRUNC.NTZ R24, R8 ;  /* 0x0000000800187305 */ /* 0x0000a2000020f000 */
[----:B------:R-:W-:Y:S01]  /*6870*/  SHF.R.U32.HI R7, RZ, UR5, R6 ;  /* 0x00000005ff077c19 */ /* 0x000fe20008011606 */
[----:B------:R-:W-:-:S03]  /*6880*/  ULDC UR5, c[0x0][0x658] ;  /* 0x0001960000057ab9 */ /* 0x000fc60000000800 */
[--C-:B------:R-:W-:Y:S02]  /*6890*/  SHF.R.U64 R20, R22, UR5, R7.reuse ;  /* 0x0000000516147c19 */ /* 0x100fe40008001207 */
[----:B------:R-:W-:-:S03]  /*68a0*/  SHF.R.U32.HI R23, RZ, UR5, R7 ;  /* 0x00000005ff177c19 */ /* 0x000fc60008011607 */
[----:B------:R-:W-:Y:S02]  /*68b0*/  IMAD.MOV.U32 R6, RZ, RZ, R20 ;  /* 0x000000ffff067224 */ /* 0x000fe400078e0014 */
[----:B------:R-:W-:Y:S01]  /*68c0*/  IMAD.MOV.U32 R7, RZ, RZ, R23 ;  /* 0x000000ffff077224 */ /* 0x000fe200078e0017 */
[----:B0-----:R-:W-:Y:S06]  /*68d0*/  @!P0 BRA `(.L_x_122) ;  /* 0x0000000000288947 */ /* 0x001fec0003800000 */
[----:B------:R-:W-:Y:S02]  /*68e0*/  ULDC UR5, c[0x0][0x64c] ;  /* 0x0001930000057ab9 */ /* 0x000fe40000000800 */
[----:B------:R-:W-:-:S05]  /*68f0*/  IADD3 R7, P0, R20, UR5, RZ ;  /* 0x0000000514077c10 */ /* 0x000fca000ff1e0ff */
[----:B------:R-:W-:-:S04]  /*6900*/  IMAD.X R23, RZ, RZ, R23, P0 ;  /* 0x000000ffff177224 */ /* 0x000fc800000e0617 */
[----:B------:R-:W-:-:S04]  /*6910*/  IMAD.WIDE.U32 R8, R23, UR8, RZ ;  /* 0x0000000817087c25 */ /* 0x000fc8000f8e00ff */
[----:B------:R-:W-:-:S04]  /*6920*/  IMAD.WIDE.U32 R8, P0, R7, UR9, R8 ;  /* 0x0000000907087c25 */ /* 0x000fc8000f800008 */
[----:B------:R-:W-:-:S04]  /*6930*/  IMAD.WIDE.U32 R6, R7, UR8, RZ ;  /* 0x0000000807067c25 */ /* 0x000fc8000f8e00ff */
[----:B------:R-:W-:Y:S01]  /*6940*/  IMAD.MOV.U32 R6, RZ, RZ, R9 ;  /* 0x000000ffff067224 */ /* 0x000fe200078e0009 */
[----:B------:R-:W-:Y:S01]  /*6950*/  IADD3 RZ, P1, R7, R8, RZ ;  /* 0x0000000807ff7210 */ /* 0x000fe20007f3e0ff */
[----:B------:R-:W-:-:S04]  /*6960*/  IMAD.X R7, RZ, RZ, RZ, P0 ;  /* 0x000000ffff077224 */ /* 0x000fc800000e06ff */
[----:B------:R-:W-:-:S08]  /*6970*/  IMAD.WIDE.U32.X R6, R23, UR9, R6, P1 ;  /* 0x0000000917067c25 */ /* 0x000fd000088e0406 */
.L_x_122:
[----:B------:R-:W-:Y:S01]  /*6980*/  ULDC UR5, c[0x0][0x648] ;  /* 0x0001920000057ab9 */ /* 0x000fe20000000800 */
[----:B------:R-:W-:Y:S01]  /*6990*/  LOP3.LUT R22, R22, UR17, RZ, 0xc0, !PT ;  /* 0x0000001116167c12 */ /* 0x000fe2000f8ec0ff */
[----:B--2---:R-:W-:Y:S01]  /*69a0*/  IMAD.MOV R24, RZ, RZ, -R24 ;  /* 0x000000ffff187224 */ /* 0x004fe200078e0a18 */
[----:B------:R-:W-:Y:S01]  /*69b0*/  SHF.R.U64 R7, R6, UR5, R7 ;  /* 0x0000000506077c19 */ /* 0x000fe20008001207 */
[----:B------:R-:W-:Y:S01]  /*69c0*/  ULDC UR5, c[0x0][0x638] ;  /* 0x00018e0000057ab9 */ /* 0x000fe20000000800 */
[----:B------:R-:W-:Y:S01]  /*69d0*/  LOP3.LUT R19, R19, UR4, RZ, 0xc0, !PT ;  /* 0x0000000413137c12 */ /* 0x000fe2000f8ec0ff */
[----:B-1----:R-:W-:Y:S01]  /*69e0*/  @P4 IMAD R18, R21, R24, R14 ;  /* 0x0000001815124224 */ /* 0x002fe200078e020e */
[----:B------:R-:W-:Y:S01]  /*69f0*/  ULDC UR6, c[0x0][0x610] ;  /* 0x0001840000067ab9 */ /* 0x000fe20000000800 */
[----:B------:R-:W-:Y:S02]  /*6a00*/  IMAD.MOV R9, RZ, RZ, -R7 ;  /* 0x000000ffff097224 */ /* 0x000fe400078e0a07 */
[----:B------:R-:W-:-:S02]  /*6a10*/  IMAD R7, R7, UR18, R22 ;  /* 0x0000001207077c24 */ /* 0x000fc4000f8e0216 */
[----:B------:R-:W-:Y:S01]  /*6a20*/  IMAD R20, R9, UR5, R20 ;  /* 0x0000000509147c24 */ /* 0x000fe2000f8e0214 */
[----:B------:R-:W-:Y:S01]  /*6a30*/  ULDC UR5, c[0x0][0x600] ;  /* 0x0001800000057ab9 */ /* 0x000fe20000000800 */
[----:B------:R-:W-:Y:S02]  /*6a40*/  IMAD R14, R7, UR6, R18 ;  /* 0x00000006070e7c24 */ /* 0x000fe4000f8e0212 */
[----:B------:R-:W-:Y:S02]  /*6a50*/  IMAD R7, R20, UR5, R19 ;  /* 0x0000000514077c24 */ /* 0x000fe4000f8e0213 */
[----:B------:R-:W-:-:S03]  /*6a60*/  IMAD.MOV.U32 R6, RZ, RZ, 0x1 ;  /* 0x00000001ff067424 */ /* 0x000fc600078e00ff */
[----:B------:R-:W-:Y:S02]  /*6a70*/  SEL R18, R7, R14, !P4 ;  /* 0x0000000e07127207 */ /* 0x000fe40006000000 */
[----:B------:R-:W-:-:S07]  /*6a80*/  SEL R14, R14, R7, !P4 ;  /* 0x000000070e0e7207 */ /* 0x000fce0006000000 */
.L_x_120:
[----:B------:R-:W-:Y:S05]  /*6a90*/  BSYNC B1 ;  /* 0x0000000000017941 */ /* 0x000fea0003800000 */
.L_x_119:
[----:B------:R-:W-:-:S13]  /*6aa0*/  LOP3.LUT P0, RZ, R6, 0xff, RZ, 0xc0, !PT ;  /* 0x000000ff06ff7812 */ /* 0x000fda000780c0ff */
[----:B------:R-:W-:Y:S05]  /*6ab0*/  @P0 BRA `(.L_x_123) ;  /* 0xfffffff4003c0947 */ /* 0x000fea000383ffff */
[----:B------:R-:W-:Y:S05]  /*6ac0*/  BSYNC B0 ;  /* 0x0000000000007941 */ /* 0x000fea0003800000 */
.L_x_112:
[----:B------:R-:W-:-:S03]  /*6ad0*/  UMOV UR5, 0xffffffff ;  /* 0xffffffff00057882 */ /* 0x000fc60000000000 */
[----:B------:R-:W-:Y:S05]  /*6ae0*/  BRA.DIV UR5, `(.L_x_124) ;  /* 0x0000001605c07947 */ /* 0x000fea000b800000 */
[----:B------:R-:W-:-:S13]  /*6af0*/  ELECT P0, URZ, PT ;  /* 0x00000000003f782f */ /* 0x000fda0003800000 */
.L_x_171:
[----:B------:R-:W-:Y:S04]  /*6b00*/  BSSY B0, `(.L_x_125) ;  /* 0x0000154000007945 */ /* 0x000fe80003800000 */
[----:B------:R-:W-:Y:S05]  /*6b10*/  @!P0 BRA `(.L_x_126) ;  /* 0x0000001400488947 */ /* 0x000fea0003800000 */
[----:B------:R-:W-:-:S04]  /*6b20*/  LOP3.LUT R2, R2, 0x2, RZ, 0xfc, !PT ;  /* 0x0000000202027812 */ /* 0x000fc800078efcff */
[----:B------:R-:W-:-:S13]  /*6b30*/  ISETP.NE.AND P0, PT, R2, 0x3, PT ;  /* 0x000000030200780c */ /* 0x000fda0003f05270 */
[----:B------:R-:W-:Y:S05]  /*6b40*/  @!P0 BRA `(.L_x_127) ;  /* 0x0000000000048947 */ /* 0x000fea0003800000 */
[----:B------:R-:W-:Y:S01]  /*6b50*/  BPT.TRAP 0x1 ;  /* 0x000000040000795c */ /* 0x000fe20000300000 */
.L_x_127:
[----:B------:R-:W1:Y:S01]  /*6b60*/  S2R R5, SR_CgaCtaId ;  /* 0x0000000000057919 */ /* 0x000e620000008800 */
[----:B------:R-:W-:Y:S02]  /*6b70*/  MOV R0, 0x400 ;  /* 0x0000040000007802 */ /* 0x000fe40000000f00 */
[----:B------:R-:W-:Y:S02]  /*6b80*/  SHF.L.U32 R4, R3, 0x1f, RZ ;  /* 0x0000001f03047819 */ /* 0x000fe400000006ff */
[----:B-1----:R-:W-:-:S05]  /*6b90*/  LEA R0, R5, R0, 0x18 ;  /* 0x0000000005007211 */ /* 0x002fca00078ec0ff */
[----:B------:R-:W-:-:S04]  /*6ba0*/  VIADD R0, R0, 0x128 ;  /* 0x0000012800007836 */ /* 0x000fc80000000000 */
[C---:B------:R-:W-:Y:S02]  /*6bb0*/  IMAD R7, R13.reuse, 0x8, R0 ;  /* 0x000000080d077824 */ /* 0x040fe400078e0200 */
[----:B------:R-:W-:Y:S02]  /*6bc0*/  VIADD R13, R13, 0x1 ;  /* 0x000000010d0d7836 */ /* 0x000fe40000000000 */
[----:B------:R-:W1:Y:S03]  /*6bd0*/  SYNCS.PHASECHK.TRANS64.TRYWAIT P0, [R7+URZ], R4 ;  /* 0x00000004070075a7 */ /* 0x000e66000800017f */
[----:B------:R-:W-:-:S04]  /*6be0*/  ISETP.NE.AND P1, PT, R13, 0x25, PT ;  /* 0x000000250d00780c */ /* 0x000fc80003f25270 */
[----:B------:R-:W-:Y:S02]  /*6bf0*/  SEL R2, RZ, 0x1, P1 ;  /* 0x00000001ff027807 */ /* 0x000fe40000800000 */
[----:B------:R-:W-:Y:S02]  /*6c00*/  SEL R13, R13, RZ, P1 ;  /* 0x000000ff0d0d7207 */ /* 0x000fe40000800000 */
[----:B------:R-:W-:-:S03]  /*6c10*/  LOP3.LUT R6, R3, R2, RZ, 0x3c, !PT ;  /* 0x0000000203067212 */ /* 0x000fc600078e3cff */
[----:B0-----:R-:W-:Y:S01]  /*6c20*/  IMAD R8, R13, 0x8, R0 ;  /* 0x000000080d087824 */ /* 0x001fe200078e0200 */
[----:B------:R-:W-:Y:S01]  /*6c30*/  SHF.L.U32 R5, R6, 0x1f, RZ ;  /* 0x0000001f06057819 */ /* 0x000fe200000006ff */
[----:B-1----:R-:W-:Y:S06]  /*6c40*/  @!P0 BRA `(.L_x_128) ;  /* 0x0000001400888947 */ /* 0x002fec0003800000 */
.L_x_172:
[----:B------:R-:W1:Y:S01]  /*6c50*/  SYNCS.PHASECHK.TRANS64.TRYWAIT P0, [R8+URZ], R5 ;  /* 0x00000005080075a7 */ /* 0x000e62000800017f */
[----:B------:R-:W-:-:S05]  /*6c60*/  VIADD R2, R13, 0x1 ;  /* 0x000000010d027836 */ /* 0x000fca0000000000 */
[----:B------:R-:W-:-:S04]  /*6c70*/  ISETP.NE.AND P1, PT, R2, 0x25, PT ;  /* 0x000000250200780c */ /* 0x000fc80003f25270 */
[----:B------:R-:W-:Y:S02]  /*6c80*/  SEL R3, RZ, 0x1, P1 ;  /* 0x00000001ff037807 */ /* 0x000fe40000800000 */
[----:B0-----:R-:W-:Y:S02]  /*6c90*/  SEL R7, R2, RZ, P1 ;  /* 0x000000ff02077207 */ /* 0x001fe40000800000 */
[----:B------:R-:W-:-:S03]  /*6ca0*/  LOP3.LUT R6, R6, R3, RZ, 0x3c, !PT ;  /* 0x0000000306067212 */ /* 0x000fc600078e3cff */
[----:B------:R-:W-:Y:S01]  /*6cb0*/  IMAD R9, R7, 0x8, R0 ;  /* 0x0000000807097824 */ /* 0x000fe200078e0200 */
[----:B------:R-:W-:Y:S01]  /*6cc0*/  SHF.L.U32 R4, R6, 0x1f, RZ ;  /* 0x0000001f06047819 */ /* 0x000fe200000006ff */
[----:B-1----:R-:W-:Y:S06]  /*6cd0*/  @!P0 BRA `(.L_x_129) ;  /* 0x0000001400788947 */ /* 0x002fec0003800000 */
.L_x_173:
[----:B------:R-:W1:Y:S01]  /*6ce0*/  SYNCS.PHASECHK.TRANS64.TRYWAIT P0, [R9+URZ], R4 ;  /* 0x00000004090075a7 */ /* 0x000e62000800017f */
[----:B------:R-:W-:-:S05]  /*6cf0*/  VIADD R2, R7, 0x1 ;  /* 0x0000000107027836 */ /* 0x000fca0000000000 */
[----:B------:R-:W-:-:S04]  /*6d00*/  ISETP.NE.AND P1, PT, R2, 0x25, PT ;  /* 0x000000250200780c */ /* 0x000fc80003f25270 */
[----:B------:R-:W-:Y:S02]  /*6d10*/  SEL R3, RZ, 0x1, P1 ;  /* 0x00000001ff037807 */ /* 0x000fe40000800000 */
[----:B------:R-:W-:Y:S02]  /*6d20*/  SEL R7, R2, RZ, P1 ;  /* 0x000000ff02077207 */ /* 0x000fe40000800000 */
[----:B------:R-:W-:-:S03]  /*6d30*/  LOP3.LUT R6, R6, R3, RZ, 0x3c, !PT ;  /* 0x0000000306067212 */ /* 0x000fc600078e3cff */
[----:B0-----:R-:W-:Y:S01]  /*6d40*/  IMAD R8, R7, 0x8, R0 ;  /* 0x0000000807087824 */ /* 0x001fe200078e0200 */
[----:B------:R-:W-:Y:S01]  /*6d50*/  SHF.L.U32 R5, R6, 0x1f, RZ ;  /* 0x0000001f06057819 */ /* 0x000fe200000006ff */
[----:B-1----:R-:W-:Y:S06]  /*6d60*/  @!P0 BRA `(.L_x_130) ;  /* 0x0000001400688947 */ /* 0x002fec0003800000 */
.L_x_174:
        /* <DEDUP_REMOVED lines=9> */
.L_x_175:
        /* <DEDUP_REMOVED lines=9> */
.L_x_176:
        /* <DEDUP_REMOVED lines=9> */
.L_x_177:
        /* <DEDUP_REMOVED lines=9> */
.L_x_178:
        /* <DEDUP_REMOVED lines=9> */
.L_x_179:
        /* <DEDUP_REMOVED lines=9> */
.L_x_180:
        /* <DEDUP_REMOVED lines=9> */
.L_x_181:
        /* <DEDUP_REMOVED lines=9> */
.L_x_182:
        /* <DEDUP_REMOVED lines=9> */
.L_x_183:
        /* <DEDUP_REMOVED lines=9> */
.L_x_184:
        /* <DEDUP_REMOVED lines=9> */
.L_x_185:
        /* <DEDUP_REMOVED lines=9> */
.L_x_186:
        /* <DEDUP_REMOVED lines=9> */
.L_x_187:
        /* <DEDUP_REMOVED lines=9> */
.L_x_188:
        /* <DEDUP_REMOVED lines=9> */
.L_x_189:
        /* <DEDUP_REMOVED lines=9> */
.L_x_190:
        /* <DEDUP_REMOVED lines=9> */
.L_x_191:
        /* <DEDUP_REMOVED lines=9> */
.L_x_192:
        /* <DEDUP_REMOVED lines=9> */
.L_x_193:
        /* <DEDUP_REMOVED lines=9> */
.L_x_194:
        /* <DEDUP_REMOVED lines=9> */
.L_x_195:
        /* <DEDUP_REMOVED lines=9> */
.L_x_196:
        /* <DEDUP_REMOVED lines=9> */
.L_x_197:
        /* <DEDUP_REMOVED lines=9> */
.L_x_198:
        /* <DEDUP_REMOVED lines=9> */
.L_x_199:
        /* <DEDUP_REMOVED lines=9> */
.L_x_200:
        /* <DEDUP_REMOVED lines=9> */
.L_x_201:
        /* <DEDUP_REMOVED lines=9> */
.L_x_202:
        /* <DEDUP_REMOVED lines=9> */
.L_x_203:
        /* <DEDUP_REMOVED lines=9> */
.L_x_204:
        /* <DEDUP_REMOVED lines=9> */
.L_x_205:
[----:B------:R-:W1:Y:S01]  /*7ee0*/  SYNCS.PHASECHK.TRANS64.TRYWAIT P0, [R9+URZ], R4 ;  /* 0x00000004090075a7 */ /* 0x000e62000800017f */
[----:B------:R-:W-:-:S05]  /*7ef0*/  VIADD R2, R7, 0x1 ;  /* 0x0000000107027836 */ /* 0x000fca0000000000 */
[----:B------:R-:W-:-:S04]  /*7f00*/  ISETP.NE.AND P1, PT, R2, 0x25, PT ;  /* 0x000000250200780c */ /* 0x000fc80003f25270 */
[----:B------:R-:W-:Y:S02]  /*7f10*/  SEL R3, RZ, 0x1, P1 ;  /* 0x00000001ff037807 */ /* 0x000fe40000800000 */
[----:B------:R-:W-:Y:S02]  /*7f20*/  SEL R7, R2, RZ, P1 ;  /* 0x000000ff02077207 */ /* 0x000fe40000800000 */
[----:B------:R-:W-:-:S03]  /*7f30*/  LOP3.LUT R11, R6, R3, RZ, 0x3c, !PT ;  /* 0x00000003060b7212 */ /* 0x000fc600078e3cff */
[----:B------:R-:W-:Y:S01]  /*7f40*/  IMAD R6, R7, 0x8, R0 ;  /* 0x0000000807067824 */ /* 0x000fe200078e0200 */
[----:B0-----:R-:W-:Y:S01]  /*7f50*/  SHF.L.U32 R5, R11, 0x1f, RZ ;  /* 0x0000001f0b057819 */ /* 0x001fe200000006ff */
[----:B-1----:R-:W-:Y:S06]  /*7f60*/  @!P0 BRA `(.L_x_162) ;  /* 0x0000000c00688947 */ /* 0x002fec0003800000 */
.L_x_206:
[----:B------:R-:W1:Y:S01]  /*7f70*/  SYNCS.PHASECHK.TRANS64.TRYWAIT P0, [R6+URZ], R5 ;  /* 0x00000005060075a7 */ /* 0x000e62000800017f */
[----:B------:R-:W-:-:S05]  /*7f80*/  VIADD R2, R7, 0x1 ;  /* 0x0000000107027836 */ /* 0x000fca0000000000 */
[----:B------:R-:W-:-:S04]  /*7f90*/  ISETP.NE.AND P1, PT, R2, 0x25, PT ;  /* 0x000000250200780c */ /* 0x000fc80003f25270 */
[----:B0-----:R-:W-:Y:S02]  /*7fa0*/  SEL R4, RZ, 0x1, P1 ;  /* 0x00000001ff047807 */ /* 0x001fe40000800000 */
[----:B------:R-:W-:Y:S02]  /*7fb0*/  SEL R3, R2, RZ, P1 ;  /* 0x000000ff02037207 */ /* 0x000fe40000800000 */
[----:B------:R-:W-:Y:S01]  /*7fc0*/  LOP3.LUT R4, R11, R4, RZ, 0x3c, !PT ;  /* 0x000000040b047212 */ /* 0x000fe200078e3cff */
[----:B-1----:R-:W-:Y:S06]  /*7fd0*/  @!P0 BRA `(.L_x_163) ;  /* 0x0000000c00608947 */ /* 0x002fec0003800000 */
.L_x_207:
[----:B------:R-:W-:Y:S01]  /*7fe0*/  IMAD R3, R3, 0x8, R0 ;  /* 0x0000000803037824 */ /* 0x000fe200078e0200 */
[----:B------:R-:W-:-:S07]  /*7ff0*/  SHF.L.U32 R0, R4, 0x1f, RZ ;  /* 0x0000001f04007819 */ /* 0x000fce00000006ff */
.L_x_164:
[----:B-1----:R1:W2:Y:S02]  /*8000*/  SYNCS.PHASECHK.TRANS64.TRYWAIT P0, [R3+URZ], R0 ;  /* 0x00000000030075a7 */ /* 0x0022a4000800017f */
[----:B--2---:R-:W-:Y:S05]  /*8010*/  @!P0 NANOSLEEP.SYNCS 0x989680 ;  /* 0x009896800000895d */ /* 0x004fea0003900000 */
[----:B------:R-:W2:Y:S02]  /*8020*/  @!P0 SYNCS.PHASECHK.TRANS64 P0, [R3+URZ], R0 ;  /* 0x00000000030085a7 */ /* 0x000ea4000800007f */
[----:B--2---:R-:W-:Y:S05]  /*8030*/  @!P0 BRA `(.L_x_164) ;  /* 0xfffffffc00f08947 */ /* 0x004fea000383ffff */
.L_x_126:
[----:B------:R-:W-:Y:S05]  /*8040*/  BSYNC B0 ;  /* 0x0000000000007941 */ /* 0x000fea0003800000 */
.L_x_125:
[----:B------:R-:W-:Y:S05]  /*8050*/  EXIT ;  /* 0x000000000000794d */ /* 0x000fea0003800000 */
.L_x_22:
[----:B-1----:R-:W-:-:S04]  /*8060*/  IMAD.U32 R9, RZ, RZ, UR6 ;  /* 0x00000006ff097e24 */ /* 0x002fc8000f8e00ff */
[----:B------:R1:W4:Y:S03]  /*8070*/  SYNCS.PHASECHK.TRANS64.TRYWAIT P1, [R9+URZ], R8 ;  /* 0x00000008090075a7 */ /* 0x000326000802017f */
[----:B----4-:R-:W-:Y:S05]  /*8080*/  @!P1 NANOSLEEP.SYNCS 0x989680 ;  /* 0x009896800000995d */ /* 0x010fea0003900000 */
[----:B------:R-:W4:Y:S02]  /*8090*/  @!P1 SYNCS.PHASECHK.TRANS64 P1, [R9+URZ], R8 ;  /* 0x00000008090095a7 */ /* 0x000f24000802007f */
[----:B----4-:R-:W-:Y:S05]  /*80a0*/  @!P1 BRA `(.L_x_22) ;  /* 0xfffffffc00ec9947 */ /* 0x010fea000383ffff */
[----:B------:R-:W-:Y:S05]  /*80b0*/  BRA `(.L_x_21) ;  /* 0xffffff9800407947 */ /* 0x000fea000383ffff */
.L_x_28:
[----:B-1----:R-:W-:-:S04]  /*80c0*/  IMAD.U32 R13, RZ, RZ, UR12 ;  /* 0x0000000cff0d7e24 */ /* 0x002fc8000f8e00ff */
[----:B------:R1:W4:Y:S03]  /*80d0*/  SYNCS.PHASECHK.TRANS64.TRYWAIT P1, [R13+URZ], R10 ;  /* 0x0000000a0d0075a7 */ /* 0x000326000802017f */
[----:B----4-:R-:W-:Y:S05]  /*80e0*/  @!P1 NANOSLEEP.SYNCS 0x989680 ;  /* 0x009896800000995d */ /* 0x010fea0003900000 */
[----:B------:R-:W4:Y:S02]  /*80f0*/  @!P1 SYNCS.PHASECHK.TRANS64 P1, [R13+URZ], R10 ;  /* 0x0000000a0d0095a7 */ /* 0x000f24000802007f */
[----:B----4-:R-:W-:Y:S05]  /*8100*/  @!P1 BRA `(.L_x_28) ;  /* 0xfffffffc00ec9947 */ /* 0x010fea000383ffff */
[----:B------:R-:W-:Y:S05]  /*8110*/  BRA `(.L_x_27) ;  /* 0xffffff9c00b07947 */ /* 0x000fea000383ffff */
.L_x_113:
[----:B------:R-:W-:Y:S01]  /*8120*/  BSSY B1, `(.L_x_165) ;  /* 0x0000006000017945 */ /* 0x000fe20003800000 */
[----:B------:R-:W-:-:S07]  /*8130*/  IMAD.MOV.U32 R6, RZ, RZ, -0x1 ;  /* 0xffffffffff067424 */ /* 0x000fce00078e00ff */
[----:B------:R-:W-:Y:S05]  /*8140*/  WARPSYNC.COLLECTIVE R6, `(.L_x_166) ;  /* 0x00000000060c7348 */ /* 0x000fea0003c00000 */
[----:B------:R-:W-:Y:S02]  /*8150*/  ELECT P0, UR62, PT ;  /* 0x00000000003e782f */ /* 0x000fe40003800000 */
[----:B------:R-:W-:Y:S01]  /*8160*/  MOV R6, UR62 ;  /* 0x0000003e00067c02 */ /* 0x000fe20008000f00 */
[----:B------:R-:W-:Y:S10]  /*8170*/  ENDCOLLECTIVE ;  /* 0x000000000000791b */ /* 0x000ff40003800000 */
.L_x_166:
[----:B------:R-:W-:Y:S05]  /*8180*/  BSYNC B1 ;  /* 0x0000000000017941 */ /* 0x000fea0003800000 */
.L_x_165:
[----:B------:R-:W-:Y:S05]  /*8190*/  BRA `(.L_x_167) ;  /* 0xffffffdc00907947 */ /* 0x000fea000383ffff */
.L_x_116:
[----:B-1----:R1:W2:Y:S02]  /*81a0*/  SYNCS.PHASECHK.TRANS64.TRYWAIT P0, [R20+URZ+0x128], R9 ;  /* 0x00012809140075a7 */ /* 0x0022a4000800017f */
[----:B--2---:R-:W-:Y:S05]  /*81b0*/  @!P0 NANOSLEEP.SYNCS 0x989680 ;  /* 0x009896800000895d */ /* 0x004fea0003900000 */
[----:B------:R-:W2:Y:S02]  /*81c0*/  @!P0 SYNCS.PHASECHK.TRANS64 P0, [R20+URZ+0x128], R9 ;  /* 0x00012809140085a7 */ /* 0x000ea4000800007f */
[----:B--2---:R-:W-:Y:S05]  /*81d0*/  @!P0 BRA `(.L_x_116) ;  /* 0xfffffffc00f08947 */ /* 0x004fea000383ffff */
[----:B------:R-:W-:Y:S05]  /*81e0*/  BRA `(.L_x_168) ;  /* 0xffffffdc00d07947 */ /* 0x000fea000383ffff */
.L_x_124:
[----:B------:R-:W-:Y:S01]  /*81f0*/  BSSY B0, `(.L_x_169) ;  /* 0x0000006000007945 */ /* 0x000fe20003800000 */
[----:B------:R-:W-:-:S07]  /*8200*/  IMAD.MOV.U32 R6, RZ, RZ, -0x1 ;  /* 0xffffffffff067424 */ /* 0x000fce00078e00ff */
[----:B0-----:R-:W-:Y:S05]  /*8210*/  WARPSYNC.COLLECTIVE R6, `(.L_x_170) ;  /* 0x00000000060c7348 */ /* 0x001fea0003c00000 */
[----:B------:R-:W-:Y:S02]  /*8220*/  ELECT P0, UR62, PT ;  /* 0x00000000003e782f */ /* 0x000fe40003800000 */
[----:B------:R-:W-:Y:S01]  /*8230*/  MOV R6, UR62 ;  /* 0x0000003e00067c02 */ /* 0x000fe20008000f00 */
[----:B0-----:R-:W-:Y:S10]  /*8240*/  ENDCOLLECTIVE ;  /* 0x000000000000791b */ /* 0x001ff40003800000 */
.L_x_170:
[----:B------:R-:W-:Y:S05]  /*8250*/  BSYNC B0 ;  /* 0x0000000000007941 */ /* 0x000fea0003800000 */
.L_x_169:
[----:B------:R-:W-:Y:S05]  /*8260*/  BRA `(.L_x_171) ;  /* 0xffffffe800247947 */ /* 0x000fea000383ffff */
.L_x_128:
[----:B0-----:R0:W1:Y:S02]  /*8270*/  SYNCS.PHASECHK.TRANS64.TRYWAIT P0, [R7+URZ], R4 ;  /* 0x00000004070075a7 */ /* 0x001064000800017f */
[----:B-1----:R-:W-:Y:S05]  /*8280*/  @!P0 NANOSLEEP.SYNCS 0x989680 ;  /* 0x009896800000895d */ /* 0x002fea0003900000 */
[----:B------:R-:W1:Y:S02]  /*8290*/  @!P0 SYNCS.PHASECHK.TRANS64 P0, [R7+URZ], R4 ;  /* 0x00000004070085a7 */ /* 0x000e64000800007f */
[----:B-1----:R-:W-:Y:S05]  /*82a0*/  @!P0 BRA `(.L_x_128) ;  /* 0xfffffffc00f08947 */ /* 0x002fea000383ffff */
[----:B------:R-:W-:Y:S05]  /*82b0*/  BRA `(.L_x_172) ;  /* 0xffffffe800647947 */ /* 0x000fea000383ffff */
.L_x_129:
[----:B0-----:R0:W1:Y:S02]  /*82c0*/  SYNCS.PHASECHK.TRANS64.TRYWAIT P0, [R8+URZ], R5 ;  /* 0x00000005080075a7 */ /* 0x001064000800017f */
[----:B-1----:R-:W-:Y:S05]  /*82d0*/  @!P0 NANOSLEEP.SYNCS 0x989680 ;  /* 0x009896800000895d */ /* 0x002fea0003900000 */
[----:B------:R-:W1:Y:S02]  /*82e0*/  @!P0 SYNCS.PHASECHK.TRANS64 P0, [R8+URZ], R5 ;  /* 0x00000005080085a7 */ /* 0x000e64000800007f */
[----:B-1----:R-:W-:Y:S05]  /*82f0*/  @!P0 BRA `(.L_x_129) ;  /* 0xfffffffc00f08947 */ /* 0x002fea000383ffff */
[----:B------:R-:W-:Y:S05]  /*8300*/  BRA `(.L_x_173) ;  /* 0xffffffe800747947 */ /* 0x000fea000383ffff */
.L_x_130:
[----:B0-----:R0:W1:Y:S02]  /*8310*/  SYNCS.PHASECHK.TRANS64.TRYWAIT P0, [R9+URZ], R4 ;  /* 0x00000004090075a7 */ /* 0x001064000800017f */
[----:B-1----:R-:W-:Y:S05]  /*8320*/  @!P0 NANOSLEEP.SYNCS 0x989680 ;  /* 0x009896800000895d */ /* 0x002fea0003900000 */
[----:B------:R-:W1:Y:S02]  /*8330*/  @!P0 SYNCS.PHASECHK.TRANS64 P0, [R9+URZ], R4 ;  /* 0x00000004090085a7 */ /* 0x000e64000800007f */
[----:B-1----:R-:W-:Y:S05]  /*8340*/  @!P0 BRA `(.L_x_130) ;  /* 0xfffffffc00f08947 */ /* 0x002fea000383ffff */
[----:B------:R-:W-:Y:S05]  /*8350*/  BRA `(.L_x_174) ;  /* 0xffffffe800847947 */ /* 0x000fea000383ffff */
.L_x_131:
[----:B0-----:R0:W1:Y:S02]  /*8360*/  SYNCS.PHASECHK.TRANS64.TRYWAIT P0, [R8+URZ], R5 ;  /* 0x00000005080075a7 */ /* 0x001064000800017f */
[----:B-1----:R-:W-:Y:S05]  /*8370*/  @!P0 NANOSLEEP.SYNCS 0x989680 ;  /* 0x009896800000895d */ /* 0x002fea0003900000 */
[----:B------:R-:W1:Y:S02]  /*8380*/  @!P0 SYNCS.PHASECHK.TRANS64 P0, [R8+URZ], R5 ;  /* 0x00000005080085a7 */ /* 0x000e64000800007f */
[----:B-1----:R-:W-:Y:S05]  /*8390*/  @!P0 BRA `(.L_x_131) ;  /* 0xfffffffc00f08947 */ /* 0x002fea000383ffff */
[----:B------:R-:W-:Y:S05]  /*83a0*/  BRA `(.L_x_175) ;  /* 0xffffffe800947947 */ /* 0x000fea000383ffff */
.L_x_132:
[----:B0-----:R0:W1:Y:S02]  /*83b0*/  SYNCS.PHASECHK.TRANS64.TRYWAIT P0, [R9+URZ], R4 ;  /* 0x00000004090075a7 */ /* 0x001064000800017f */
[----:B-1----:R-:W-:Y:S05]  /*83c0*/  @!P0 NANOSLEEP.SYNCS 0x989680 ;  /* 0x009896800000895d */ /* 0x002fea0003900000 */
[----:B------:R-:W1:Y:S02]  /*83d0*/  @!P0 SYNCS.PHASECHK.TRANS64 P0, [R9+URZ], R4 ;  /* 0x00000004090085a7 */ /* 0x000e64000800007f */
[----:B-1----:R-:W-:Y:S05]  /*83e0*/  @!P0 BRA `(.L_x_132) ;  /* 0xfffffffc00f08947 */ /* 0x002fea000383ffff */
[----:B------:R-:W-:Y:S05]  /*83f0*/  BRA `(.L_x_176) ;  /* 0xffffffe800a47947 */ /* 0x000fea000383ffff */
.L_x_133:
[----:B0-----:R0:W1:Y:S02]  /*8400*/  SYNCS.PHASECHK.TRANS64.TRYWAIT P0, [R8+URZ], R5 ;  /* 0x00000005080075a7 */ /* 0x001064000800017f */
[----:B-1----:R-:W-:Y:S05]  /*8410*/  @!P0 NANOSLEEP.SYNCS 0x989680 ;  /* 0x009896800000895d */ /* 0x002fea0003900000 */
[----:B------:R-:W1:Y:S02]  /*8420*/  @!P0 SYNCS.PHASECHK.TRANS64 P0, [R8+URZ], R5 ;  /* 0x00000005080085a7 */ /* 0x000e64000800007f */
[----:B-1----:R-:W-:Y:S05]  /*8430*/  @!P0 BRA `(.L_x_133) ;  /* 0xfffffffc00f08947 */ /* 0x002fea000383ffff */
[----:B------:R-:W-:Y:S05]  /*8440*/  BRA `(.L_x_177) ;  /* 0xffffffe800b47947 */ /* 0x000fea000383ffff */
.L_x_134:
[----:B0-----:R0:W1:Y:S02]  /*8450*/  SYNCS.PHASECHK.TRANS64.TRYWAIT P0, [R9+URZ], R4 ;  /* 0x00000004090075a7 */ /* 0x001064000800017f */
[----:B-1----:R-:W-:Y:S05]  /*8460*/  @!P0 NANOSLEEP.SYNCS 0x989680 ;  /* 0x009896800000895d */ /* 0x002fea0003900000 */
[----:B------:R-:W1:Y:S02]  /*8470*/  @!P0 SYNCS.PHASECHK.TRANS64 P0, [R9+URZ], R4 ;  /* 0x00000004090085a7 */ /* 0x000e64000800007f */
[----:B-1----:R-:W-:Y:S05]  /*8480*/  @!P0 BRA `(.L_x_134) ;  /* 0xfffffffc00f08947 */ /* 0x002fea000383ffff */
[----:B------:R-:W-:Y:S05]  /*8490*/  BRA `(.L_x_178) ;  /* 0xffffffe800c47947 */ /* 0x000fea000383ffff */
.L_x_135:
[----:B0-----:R0:W1:Y:S02]  /*84a0*/  SYNCS.PHASECHK.TRANS64.TRYWAIT P0, [R8+URZ], R5 ;  /* 0x00000005080075a7 */ /* 0x001064000800017f */
[----:B-1----:R-:W-:Y:S05]  /*84b0*/  @!P0 NANOSLEEP.SYNCS 0x989680 ;  /* 0x009896800000895d */ /* 0x002fea0003900000 */
[----:B------:R-:W1:Y:S02]  /*84c0*/  @!P0 SYNCS.PHASECHK.TRANS64 P0, [R8+URZ], R5 ;  /* 0x00000005080085a7 */ /* 0x000e64000800007f */
[----:B-1----:R-:W-:Y:S05]  /*84d0*/  @!P0 BRA `(.L_x_135) ;  /* 0xfffffffc00f08947 */ /* 0x002fea000383ffff */
[----:B------:R-:W-:Y:S05]  /*84e0*/  BRA `(.L_x_179) ;  /* 0xffffffe800d47947 */ /* 0x000fea000383ffff */
.L_x_136:
[----:B0-----:R0:W1:Y:S02]  /*84f0*/  SYNCS.PHASECHK.TRANS64.TRYWAIT P0, [R9+URZ], R4 ;  /* 0x00000004090075a7 */ /* 0x001064000800017f */
[----:B-1----:R-:W-:Y:S05]  /*8500*/  @!P0 NANOSLEEP.SYNCS 0x989680 ;  /* 0x009896800000895d */ /* 0x002fea0003900000 */
[----:B------:R-:W1:Y:S02]  /*8510*/  @!P0 SYNCS.PHASECHK.TRANS64 P0, [R9+URZ], R4 ;  /* 0x00000004090085a7 */ /* 0x000e64000800007f */
[----:B-1----:R-:W-:Y:S05]  /*8520*/  @!P0 BRA `(.L_x_136) ;  /* 0xfffffffc00f08947 */ /* 0x002fea000383ffff */
[----:B------:R-:W-:Y:S05]  /*8530*/  BRA `(.L_x_180) ;  /* 0xffffffe800e47947 */ /* 0x000fea000383ffff */
.L_x_137:
[----:B0-----:R0:W1:Y:S02]  /*8540*/  SYNCS.PHASECHK.TRANS64.TRYWAIT P0, [R8+URZ], R5 ;  /* 0x00000005080075a7 */ /* 0x001064000800017f */
[----:B-1----:R-:W-:Y:S05]  /*8550*/  @!P0 NANOSLEEP.SYNCS 0x989680 ;  /* 0x009896800000895d */ /* 0x002fea0003900000 */
[----:B------:R-:W1:Y:S02]  /*8560*/  @!P0 SYNCS.PHASECHK.TRANS64 P0, [R8+URZ], R5 ;  /* 0x00000005080085a7 */ /* 0x000e64000800007f */
[----:B-1----:R-:W-:Y:S05]  /*8570*/  @!P0 BRA `(.L_x_137) ;  /* 0xfffffffc00f08947 */ /* 0x002fea000383ffff */
[----:B------:R-:W-:Y:S05]  /*8580*/  BRA `(.L_x_181) ;  /* 0xffffffe800f47947 */ /* 0x000fea000383ffff */
.L_x_138:
[----:B0-----:R0:W1:Y:S02]  /*8590*/  SYNCS.PHASECHK.TRANS64.TRYWAIT P0, [R9+URZ], R4 ;  /* 0x00000004090075a7 */ /* 0x001064000800017f */
[----:B-1----:R-:W-:Y:S05]  /*85a0*/  @!P0 NANOSLEEP.SYNCS 0x989680 ;  /* 0x009896800000895d */ /* 0x002fea0003900000 */
[----:B------:R-:W1:Y:S02]  /*85b0*/  @!P0 SYNCS.PHASECHK.TRANS64 P0, [R9+URZ], R4 ;  /* 0x00000004090085a7 */ /* 0x000e64000800007f */
[----:B-1----:R-:W-:Y:S05]  /*85c0*/  @!P0 BRA `(.L_x_138) ;  /* 0xfffffffc00f08947 */ /* 0x002fea000383ffff */
[----:B------:R-:W-:Y:S05]  /*85d0*/  BRA `(.L_x_182) ;  /* 0xffffffec00047947 */ /* 0x000fea000383ffff */
.L_x_139:
[----:B0-----:R0:W1:Y:S02]  /*85e0*/  SYNCS.PHASECHK.TRANS64.TRYWAIT P0, [R8+URZ], R5 ;  /* 0x00000005080075a7 */ /* 0x001064000800017f */
[----:B-1----:R-:W-:Y:S05]  /*85f0*/  @!P0 NANOSLEEP.SYNCS 0x989680 ;  /* 0x009896800000895d */ /* 0x002fea0003900000 */
[----:B------:R-:W1:Y:S02]  /*8600*/  @!P0 SYNCS.PHASECHK.TRANS64 P0, [R8+URZ], R5 ;  /* 0x00000005080085a7 */ /* 0x000e64000800007f */
[----:B-1----:R-:W-:Y:S05]  /*8610*/  @!P0 BRA `(.L_x_139) ;  /* 0xfffffffc00f08947 */ /* 0x002fea000383ffff */
[----:B------:R-:W-:Y:S05]  /*8620*/  BRA `(.L_x_183) ;  /* 0xffffffec00147947 */ /* 0x000fea000383ffff */
.L_x_140:
[----:B0-----:R0:W1:Y:S02]  /*8630*/  SYNCS.PHASECHK.TRANS64.TRYWAIT P0, [R9+URZ], R4 ;  /* 0x00000004090075a7 */ /* 0x001064000800017f */
[----:B-1----:R-:W-:Y:S05]  /*8640*/  @!P0 NANOSLEEP.SYNCS 0x989680 ;  /* 0x009896800000895d */ /* 0x002fea0003900000 */
[----:B------:R-:W1:Y:S02]  /*8650*/  @!P0 SYNCS.PHASECHK.TRANS64 P0, [R9+URZ], R4 ;  /* 0x00000004090085a7 */ /* 0x000e64000800007f */
[----:B-1----:R-:W-:Y:S05]  /*8660*/  @!P0 BRA `(.L_x_140) ;  /* 0xfffffffc00f08947 */ /* 0x002fea000383ffff */
[----:B------:R-:W-:Y:S05]  /*8670*/  BRA `(.L_x_184) ;  /* 0xffffffec00247947 */ /* 0x000fea000383ffff */
.L_x_141:
[----:B0-----:R0:W1:Y:S02]  /*8680*/  SYNCS.PHASECHK.TRANS64.TRYWAIT P0, [R8+URZ], R5 ;  /* 0x00000005080075a7 */ /* 0x001064000800017f */
[----:B-1----:R-:W-:Y:S05]  /*8690*/  @!P0 NANOSLEEP.SYNCS 0x989680 ;  /* 0x009896800000895d */ /* 0x002fea0003900000 */
[----:B------:R-:W1:Y:S02]  /*86a0*/  @!P0 SYNCS.PHASECHK.TRANS64 P0, [R8+URZ], R5 ;  /* 0x00000005080085a7 */ /* 0x000e64000800007f */
[----:B-1----:R-:W-:Y:S05]  /*86b0*/  @!P0 BRA `(.L_x_141) ;  /* 0xfffffffc00f08947 */ /* 0x002fea000383ffff */
[----:B------:R-:W-:Y:S05]  /*86c0*/  BRA `(.L_x_185) ;  /* 0xffffffec00347947 */ /* 0x000fea000383ffff */
.L_x_142:
[----:B0-----:R0:W1:Y:S02]  /*86d0*/  SYNCS.PHASECHK.TRANS64.TRYWAIT P0, [R9+URZ], R4 ;  /* 0x00000004090075a7 */ /* 0x001064000800017f */
[----:B-1----:R-:W-:Y:S05]  /*86e0*/  @!P0 NANOSLEEP.SYNCS 0x989680 ;  /* 0x009896800000895d */ /* 0x002fea0003900000 */
[----:B------:R-:W1:Y:S02]  /*86f0*/  @!P0 SYNCS.PHASECHK.TRANS64 P0, [R9+URZ], R4 ;  /* 0x00000004090085a7 */ /* 0x000e64000800007f */
[----:B-1----:R-:W-:Y:S05]  /*8700*/  @!P0 BRA `(.L_x_142) ;  /* 0xfffffffc00f08947 */ /* 0x002fea000383ffff */
[----:B------:R-:W-:Y:S05]  /*8710*/  BRA `(.L_x_186) ;  /* 0xffffffec00447947 */ /* 0x000fea000383ffff */
.L_x_143:
[----:B0-----:R0:W1:Y:S02]  /*8720*/  SYNCS.PHASECHK.TRANS64.TRYWAIT P0, [R8+URZ], R5 ;  /* 0x00000005080075a7 */ /* 0x001064000800017f */
[----:B-1----:R-:W-:Y:S05]  /*8730*/  @!P0 NANOSLEEP.SYNCS 0x989680 ;  /* 0x009896800000895d */ /* 0x002fea0003900000 */
[----:B------:R-:W1:Y:S02]  /*8740*/  @!P0 SYNCS.PHASECHK.TRANS64 P0, [R8+URZ], R5 ;  /* 0x00000005080085a7 */ /* 0x000e64000800007f */
[----:B-1----:R-:W-:Y:S05]  /*8750*/  @!P0 BRA `(.L_x_143) ;  /* 0xfffffffc00f08947 */ /* 0x002fea000383ffff */
[----:B------:R-:W-:Y:S05]  /*8760*/  BRA `(.L_x_187) ;  /* 0xffffffec00547947 */ /* 0x000fea000383ffff */
.L_x_144:
[----:B0-----:R0:W1:Y:S02]  /*8770*/  SYNCS.PHASECHK.TRANS64.TRYWAIT P0, [R9+URZ], R4 ;  /* 0x00000004090075a7 */ /* 0x001064000800017f */
[----:B-1----:R-:W-:Y:S05]  /*8780*/  @!P0 NANOSLEEP.SYNCS 0x989680 ;  /* 0x009896800000895d */ /* 0x002fea0003900000 */
[----:B------:R-:W1:Y:S02]  /*8790*/  @!P0 SYNCS.PHASECHK.TRANS64 P0, [R9+URZ], R4 ;  /* 0x00000004090085a7 */ /* 0x000e64000800007f */
[----:B-1----:R-:W-:Y:S05]  /*87a0*/  @!P0 BRA `(.L_x_144) ;  /* 0xfffffffc00f08947 */ /* 0x002fea000383ffff */
[----:B------:R-:W-:Y:S05]  /*87b0*/  BRA `(.L_x_188) ;  /* 0xffffffec00647947 */ /* 0x000fea000383ffff */
.L_x_145:
[----:B0-----:R0:W1:Y:S02]  /*87c0*/  SYNCS.PHASECHK.TRANS64.TRYWAIT P0, [R8+URZ], R5 ;  /* 0x00000005080075a7 */ /* 0x001064000800017f */
[----:B-1----:R-:W-:Y:S05]  /*87d0*/  @!P0 NANOSLEEP.SYNCS 0x989680 ;  /* 0x009896800000895d */ /* 0x002fea0003900000 */
[----:B------:R-:W1:Y:S02]  /*87e0*/  @!P0 SYNCS.PHASECHK.TRANS64 P0, [R8+URZ], R5 ;  /* 0x00000005080085a7 */ /* 0x000e64000800007f */
[----:B-1----:R-:W-:Y:S05]  /*87f0*/  @!P0 BRA `(.L_x_145) ;  /* 0xfffffffc00f08947 */ /* 0x002fea000383ffff */
[----:B------:R-:W-:Y:S05]  /*8800*/  BRA `(.L_x_189) ;  /* 0xffffffec00747947 */ /* 0x000fea000383ffff */
.L_x_146:
[----:B0-----:R0:W1:Y:S02]  /*8810*/  SYNCS.PHASECHK.TRANS64.TRYWAIT P0, [R9+URZ], R4 ;  /* 0x00000004090075a7 */ /* 0x001064000800017f */
[----:B-1----:R-:W-:Y:S05]  /*8820*/  @!P0 NANOSLEEP.SYNCS 0x989680 ;  /* 0x009896800000895d */ /* 0x002fea0003900000 */
[----:B------:R-:W1:Y:S02]  /*8830*/  @!P0 SYNCS.PHASECHK.TRANS64 P0, [R9+URZ], R4 ;  /* 0x00000004090085a7 */ /* 0x000e64000800007f */
[----:B-1----:R-:W-:Y:S05]  /*8840*/  @!P0 BRA `(.L_x_146) ;  /* 0xfffffffc00f08947 */ /* 0x002fea000383ffff */
[----:B------:R-:W-:Y:S05]  /*8850*/  BRA `(.L_x_190) ;  /* 0xffffffec00847947 */ /* 0x000fea000383ffff */
.L_x_147:
[----:B0-----:R0:W1:Y:S02]  /*8860*/  SYNCS.PHASECHK.TRANS64.TRYWAIT P0, [R8+URZ], R5 ;  /* 0x00000005080075a7 */ /* 0x001064000800017f */
[----:B-1----:R-:W-:Y:S05]  /*8870*/  @!P0 NANOSLEEP.SYNCS 0x989680 ;  /* 0x009896800000895d */ /* 0x002fea0003900000 */
[----:B------:R-:W1:Y:S02]  /*8880*/  @!P0 SYNCS.PHASECHK.TRANS64 P0, [R8+URZ], R5 ;  /* 0x00000005080085a7 */ /* 0x000e64000800007f */
[----:B-1----:R-:W-:Y:S05]  /*8890*/  @!P0 BRA `(.L_x_147) ;  /* 0xfffffffc00f08947 */ /* 0x002fea000383ffff */
[----:B------:R-:W-:Y:S05]  /*88a0*/  BRA `(.L_x_191) ;  /* 0xffffffec00947947 */ /* 0x000fea000383ffff */
.L_x_148:
[----:B0-----:R0:W1:Y:S02]  /*88b0*/  SYNCS.PHASECHK.TRANS64.TRYWAIT P0, [R9+URZ], R4 ;  /* 0x00000004090075a7 */ /* 0x001064000800017f */
[----:B-1----:R-:W-:Y:S05]  /*88c0*/  @!P0 NANOSLEEP.SYNCS 0x989680 ;  /* 0x009896800000895d */ /* 0x002fea0003900000 */
[----:B------:R-:W1:Y:S02]  /*88d0*/  @!P0 SYNCS.PHASECHK.TRANS64 P0, [R9+URZ], R4 ;  /* 0x00000004090085a7 */ /* 0x000e64000800007f */
[----:B-1----:R-:W-:Y:S05]  /*88e0*/  @!P0 BRA `(.L_x_148) ;  /* 0xfffffffc00f08947 */ /* 0x002fea000383ffff */
[----:B------:R-:W-:Y:S05]  /*88f0*/  BRA `(.L_x_192) ;  /* 0xffffffec00a47947 */ /* 0x000fea000383ffff */
.L_x_149:
[----:B0-----:R0:W1:Y:S02]  /*8900*/  SYNCS.PHASECHK.TRANS64.TRYWAIT P0, [R8+URZ], R5 ;  /* 0x00000005080075a7 */ /* 0x001064000800017f */
[----:B-1----:R-:W-:Y:S05]  /*8910*/  @!P0 NANOSLEEP.SYNCS 0x989680 ;  /* 0x009896800000895d */ /* 0x002fea0003900000 */
[----:B------:R-:W1:Y:S02]  /*8920*/  @!P0 SYNCS.PHASECHK.TRANS64 P0, [R8+URZ], R5 ;  /* 0x00000005080085a7 */ /* 0x000e64000800007f */
[----:B-1----:R-:W-:Y:S05]  /*8930*/  @!P0 BRA `(.L_x_149) ;  /* 0xfffffffc00f08947 */ /* 0x002fea000383ffff */
[----:B------:R-:W-:Y:S05]  /*8940*/  BRA `(.L_x_193) ;  /* 0xffffffec00b47947 */ /* 0x000fea000383ffff */
.L_x_150:
[----:B0-----:R0:W1:Y:S02]  /*8950*/  SYNCS.PHASECHK.TRANS64.TRYWAIT P0, [R9+URZ], R4 ;  /* 0x00000004090075a7 */ /* 0x001064000800017f */
[----:B-1----:R-:W-:Y:S05]  /*8960*/  @!P0 NANOSLEEP.SYNCS 0x989680 ;  /* 0x009896800000895d */ /* 0x002fea0003900000 */
[----:B------:R-:W1:Y:S02]  /*8970*/  @!P0 SYNCS.PHASECHK.TRANS64 P0, [R9+URZ], R4 ;  /* 0x00000004090085a7 */ /* 0x000e64000800007f */
[----:B-1----:R-:W-:Y:S05]  /*8980*/  @!P0 BRA `(.L_x_150) ;  /* 0xfffffffc00f08947 */ /* 0x002fea000383ffff */
[----:B------:R-:W-:Y:S05]  /*8990*/  BRA `(.L_x_194) ;  /* 0xffffffec00c47947 */ /* 0x000fea000383ffff */
.L_x_151:
[----:B0-----:R0:W1:Y:S02]  /*89a0*/  SYNCS.PHASECHK.TRANS64.TRYWAIT P0, [R8+URZ], R5 ;  /* 0x00000005080075a7 */ /* 0x001064000800017f */
[----:B-1----:R-:W-:Y:S05]  /*89b0*/  @!P0 NANOSLEEP.SYNCS 0x989680 ;  /* 0x009896800000895d */ /* 0x002fea0003900000 */
[----:B------:R-:W1:Y:S02]  /*89c0*/  @!P0 SYNCS.PHASECHK.TRANS64 P0, [R8+URZ], R5 ;  /* 0x00000005080085a7 */ /* 0x000e64000800007f */
[----:B-1----:R-:W-:Y:S05]  /*89d0*/  @!P0 BRA `(.L_x_151) ;  /* 0xfffffffc00f08947 */ /* 0x002fea000383ffff */
[----:B------:R-:W-:Y:S05]  /*89e0*/  BRA `(.L_x_195) ;  /* 0xffffffec00d47947 */ /* 0x000fea000383ffff */
.L_x_152:
[----:B0-----:R0:W1:Y:S02]  /*89f0*/  SYNCS.PHASECHK.TRANS64.TRYWAIT P0, [R9+URZ], R4 ;  /* 0x00000004090075a7 */ /* 0x001064000800017f */
[----:B-1----:R-:W-:Y:S05]  /*8a00*/  @!P0 NANOSLEEP.SYNCS 0x989680 ;  /* 0x009896800000895d */ /* 0x002fea0003900000 */
[----:B------:R-:W1:Y:S02]  /*8a10*/  @!P0 SYNCS.PHASECHK.TRANS64 P0, [R9+URZ], R4 ;  /* 0x00000004090085a7 */ /* 0x000e64000800007f */
[----:B-1----:R-:W-:Y:S05]  /*8a20*/  @!P0 BRA `(.L_x_152) ;  /* 0xfffffffc00f08947 */ /* 0x002fea000383ffff */
[----:B------:R-:W-:Y:S05]  /*8a30*/  BRA `(.L_x_196) ;  /* 0xffffffec00e47947 */ /* 0x000fea000383ffff */
.L_x_153:
[----:B0-----:R0:W1:Y:S02]  /*8a40*/  SYNCS.PHASECHK.TRANS64.TRYWAIT P0, [R8+URZ], R5 ;  /* 0x00000005080075a7 */ /* 0x001064000800017f */
[----:B-1----:R-:W-:Y:S05]  /*8a50*/  @!P0 NANOSLEEP.SYNCS 0x989680 ;  /* 0x009896800000895d */ /* 0x002fea0003900000 */
[----:B------:R-:W1:Y:S02]  /*8a60*/  @!P0 SYNCS.PHASECHK.TRANS64 P0, [R8+URZ], R5 ;  /* 0x00000005080085a7 */ /* 0x000e64000800007f */
[----:B-1----:R-:W-:Y:S05]  /*8a70*/  @!P0 BRA `(.L_x_153) ;  /* 0xfffffffc00f08947 */ /* 0x002fea000383ffff */
[----:B------:R-:W-:Y:S05]  /*8a80*/  BRA `(.L_x_197) ;  /* 0xffffffec00f47947 */ /* 0x000fea000383ffff */
.L_x_154:
[----:B0-----:R0:W1:Y:S02]  /*8a90*/  SYNCS.PHASECHK.TRANS64.TRYWAIT P0, [R9+URZ], R4 ;  /* 0x00000004090075a7 */ /* 0x001064000800017f */
[----:B-1----:R-:W-:Y:S05]  /*8aa0*/  @!P0 NANOSLEEP.SYNCS 0x989680 ;  /* 0x009896800000895d */ /* 0x002fea0003900000 */
[----:B------:R-:W1:Y:S02]  /*8ab0*/  @!P0 SYNCS.PHASECHK.TRANS64 P0, [R9+URZ], R4 ;  /* 0x00000004090085a7 */ /* 0x000e64000800007f */
[----:B-1----:R-:W-:Y:S05]  /*8ac0*/  @!P0 BRA `(.L_x_154) ;  /* 0xfffffffc00f08947 */ /* 0x002fea000383ffff */
[----:B------:R-:W-:Y:S05]  /*8ad0*/  BRA `(.L_x_198) ;  /* 0xfffffff000047947 */ /* 0x000fea000383ffff */
.L_x_155:
[----:B0-----:R0:W1:Y:S02]  /*8ae0*/  SYNCS.PHASECHK.TRANS64.TRYWAIT P0, [R8+URZ], R5 ;  /* 0x00000005080075a7 */ /* 0x001064000800017f */
[----:B-1----:R-:W-:Y:S05]  /*8af0*/  @!P0 NANOSLEEP.SYNCS 0x989680 ;  /* 0x009896800000895d */ /* 0x002fea0003900000 */
[----:B------:R-:W1:Y:S02]  /*8b00*/  @!P0 SYNCS.PHASECHK.TRANS64 P0, [R8+URZ], R5 ;  /* 0x00000005080085a7 */ /* 0x000e64000800007f */
[----:B-1----:R-:W-:Y:S05]  /*8b10*/  @!P0 BRA `(.L_x_155) ;  /* 0xfffffffc00f08947 */ /* 0x002fea000383ffff */
[----:B------:R-:W-:Y:S05]  /*8b20*/  BRA `(.L_x_199) ;  /* 0xfffffff000147947 */ /* 0x000fea000383ffff */
.L_x_156:
[----:B0-----:R0:W1:Y:S02]  /*8b30*/  SYNCS.PHASECHK.TRANS64.TRYWAIT P0, [R9+URZ], R4 ;  /* 0x00000004090075a7 */ /* 0x001064000800017f */
[----:B-1----:R-:W-:Y:S05]  /*8b40*/  @!P0 NANOSLEEP.SYNCS 0x989680 ;  /* 0x009896800000895d */ /* 0x002fea0003900000 */
[----:B------:R-:W1:Y:S02]  /*8b50*/  @!P0 SYNCS.PHASECHK.TRANS64 P0, [R9+URZ], R4 ;  /* 0x00000004090085a7 */ /* 0x000e64000800007f */
[----:B-1----:R-:W-:Y:S05]  /*8b60*/  @!P0 BRA `(.L_x_156) ;  /* 0xfffffffc00f08947 */ /* 0x002fea000383ffff */
[----:B------:R-:W-:Y:S05]  /*8b70*/  BRA `(.L_x_200) ;  /* 0xfffffff000247947 */ /* 0x000fea000383ffff */
.L_x_157:
[----:B0-----:R0:W1:Y:S02]  /*8b80*/  SYNCS.PHASECHK.TRANS64.TRYWAIT P0, [R8+URZ], R5 ;  /* 0x00000005080075a7 */ /* 0x001064000800017f */
[----:B-1----:R-:W-:Y:S05]  /*8b90*/  @!P0 NANOSLEEP.SYNCS 0x989680 ;  /* 0x009896800000895d */ /* 0x002fea0003900000 */
[----:B------:R-:W1:Y:S02]  /*8ba0*/  @!P0 SYNCS.PHASECHK.TRANS64 P0, [R8+URZ], R5 ;  /* 0x00000005080085a7 */ /* 0x000e64000800007f */
[----:B-1----:R-:W-:Y:S05]  /*8bb0*/  @!P0 BRA `(.L_x_157) ;  /* 0xfffffffc00f08947 */ /* 0x002fea000383ffff */
[----:B------:R-:W-:Y:S05]  /*8bc0*/  BRA `(.L_x_201) ;  /* 0xfffffff000347947 */ /* 0x000fea000383ffff */
.L_x_158:
[----:B0-----:R0:W1:Y:S02]  /*8bd0*/  SYNCS.PHASECHK.TRANS64.TRYWAIT P0, [R9+URZ], R4 ;  /* 0x00000004090075a7 */ /* 0x001064000800017f */
[----:B-1----:R-:W-:Y:S05]  /*8be0*/  @!P0 NANOSLEEP.SYNCS 0x989680 ;  /* 0x009896800000895d */ /* 0x002fea0003900000 */
[----:B------:R-:W1:Y:S02]  /*8bf0*/  @!P0 SYNCS.PHASECHK.TRANS64 P0, [R9+URZ], R4 ;  /* 0x00000004090085a7 */ /* 0x000e64000800007f */
[----:B-1----:R-:W-:Y:S05]  /*8c00*/  @!P0 BRA `(.L_x_158) ;  /* 0xfffffffc00f08947 */ /* 0x002fea000383ffff */
[----:B------:R-:W-:Y:S05]  /*8c10*/  BRA `(.L_x_202) ;  /* 0xfffffff000447947 */ /* 0x000fea000383ffff */
.L_x_159:
[----:B0-----:R0:W1:Y:S02]  /*8c20*/  SYNCS.PHASECHK.TRANS64.TRYWAIT P0, [R8+URZ], R5 ;  /* 0x00000005080075a7 */ /* 0x001064000800017f */
[----:B-1----:R-:W-:Y:S05]  /*8c30*/  @!P0 NANOSLEEP.SYNCS 0x989680 ;  /* 0x009896800000895d */ /* 0x002fea0003900000 */
[----:B------:R-:W1:Y:S02]  /*8c40*/  @!P0 SYNCS.PHASECHK.TRANS64 P0, [R8+URZ], R5 ;  /* 0x00000005080085a7 */ /* 0x000e64000800007f */
[----:B-1----:R-:W-:Y:S05]  /*8c50*/  @!P0 BRA `(.L_x_159) ;  /* 0xfffffffc00f08947 */ /* 0x002fea000383ffff */
[----:B------:R-:W-:Y:S05]  /*8c60*/  BRA `(.L_x_203) ;  /* 0xfffffff000547947 */ /* 0x000fea000383ffff */
.L_x_160:
[----:B0-----:R0:W1:Y:S02]  /*8c70*/  SYNCS.PHASECHK.TRANS64.TRYWAIT P0, [R9+URZ], R4 ;  /* 0x00000004090075a7 */ /* 0x001064000800017f */
[----:B-1----:R-:W-:Y:S05]  /*8c80*/  @!P0 NANOSLEEP.SYNCS 0x989680 ;  /* 0x009896800000895d */ /* 0x002fea0003900000 */
[----:B------:R-:W1:Y:S02]  /*8c90*/  @!P0 SYNCS.PHASECHK.TRANS64 P0, [R9+URZ], R4 ;  /* 0x00000004090085a7 */ /* 0x000e64000800007f */
[----:B-1----:R-:W-:Y:S05]  /*8ca0*/  @!P0 BRA `(.L_x_160) ;  /* 0xfffffffc00f08947 */ /* 0x002fea000383ffff */
[----:B------:R-:W-:Y:S05]  /*8cb0*/  BRA `(.L_x_204) ;  /* 0xfffffff000647947 */ /* 0x000fea000383ffff */
.L_x_161:
[----:B0-----:R0:W1:Y:S02]  /*8cc0*/  SYNCS.PHASECHK.TRANS64.TRYWAIT P0, [R8+URZ], R5 ;  /* 0x00000005080075a7 */ /* 0x001064000800017f */
[----:B-1----:R-:W-:Y:S05]  /*8cd0*/  @!P0 NANOSLEEP.SYNCS 0x989680 ;  /* 0x009896800000895d */ /* 0x002fea0003900000 */
[----:B------:R-:W1:Y:S02]  /*8ce0*/  @!P0 SYNCS.PHASECHK.TRANS64 P0, [R8+URZ], R5 ;  /* 0x00000005080085a7 */ /* 0x000e64000800007f */
[----:B-1----:R-:W-:Y:S05]  /*8cf0*/  @!P0 BRA `(.L_x_161) ;  /* 0xfffffffc00f08947 */ /* 0x002fea000383ffff */
[----:B------:R-:W-:Y:S05]  /*8d00*/  BRA `(.L_x_205) ;  /* 0xfffffff000747947 */ /* 0x000fea000383ffff */
.L_x_162:
[----:B0-----:R0:W1:Y:S02]  /*8d10*/  SYNCS.PHASECHK.TRANS64.TRYWAIT P0, [R9+URZ], R4 ;  /* 0x00000004090075a7 */ /* 0x001064000800017f */
[----:B-1----:R-:W-:Y:S05]  /*8d20*/  @!P0 NANOSLEEP.SYNCS 0x989680 ;  /* 0x009896800000895d */ /* 0x002fea0003900000 */
[----:B------:R-:W1:Y:S02]  /*8d30*/  @!P0 SYNCS.PHASECHK.TRANS64 P0, [R9+URZ], R4 ;  /* 0x00000004090085a7 */ /* 0x000e64000800007f */
[----:B-1----:R-:W-:Y:S05]  /*8d40*/  @!P0 BRA `(.L_x_162) ;  /* 0xfffffffc00f08947 */ /* 0x002fea000383ffff */
[----:B------:R-:W-:Y:S05]  /*8d50*/  BRA `(.L_x_206) ;  /* 0xfffffff000847947 */ /* 0x000fea000383ffff */
.L_x_163:
[----:B0-----:R0:W1:Y:S02]  /*8d60*/  SYNCS.PHASECHK.TRANS64.TRYWAIT P0, [R6+URZ], R5 ;  /* 0x00000005060075a7 */ /* 0x001064000800017f */
[----:B-1----:R-:W-:Y:S05]  /*8d70*/  @!P0 NANOSLEEP.SYNCS 0x989680 ;  /* 0x009896800000895d */ /* 0x002fea0003900000 */
[----:B------:R-:W1:Y:S02]  /*8d80*/  @!P0 SYNCS.PHASECHK.TRANS64 P0, [R6+URZ], R5 ;  /* 0x00000005060085a7 */ /* 0x000e64000800007f */
[----:B-1----:R-:W-:Y:S05]  /*8d90*/  @!P0 BRA `(.L_x_163) ;  /* 0xfffffffc00f08947 */ /* 0x002fea000383ffff */
[----:B------:R-:W-:Y:S05]  /*8da0*/  BRA `(.L_x_207) ;  /* 0xfffffff0008c7947 */ /* 0x000fea000383ffff */
.L_x_208:
[----:B------:R-:W-:-:S00]  /*8db0*/  BRA `(.L_x_208) ;  /* 0xfffffffc00fc7947 */ /* 0x000fc0000383ffff */
[----:B------:R-:W-:-:S00]  /*8dc0*/  NOP ;  /* 0x0000000000007918 */ /* 0x000fc00000000000 */
        /* <DEDUP_REMOVED lines=11> */
.L_x_209:


//--------------------- .nv.shared._ZN7cutlass13device_kernelINS_4gemm6kernel13GemmUniversalIN4cute5tupleIJiiiiEEENS1_10collective13CollectiveMmaINS1_37MainloopSm90TmaGmmaWarpSpecializedFP8ILi37ENS5_IJNS4_1CILi1EEENSA_ILi2EEESB_EEENS1_35KernelTmaWarpSpecializedCooperativeEEENS5_IJNSA_ILi128EEENSA_ILi64EEENSA_ILi32EEEEEENS_12float_e4m3_tENS5_IJlSB_lEEESK_SL_NS4_8TiledMMAINS4_8MMA_AtomIJNS4_4SM904GMMA30MMA_64x64x32_F32E4M3E4M3_SS_TNILNSP_7ScaleInE1ELSR_1EEEEEENS4_6LayoutINS5_IJSC_SB_SB_EEENS5_IJSB_NSA_ILi0EEESW_EEEEENS5_IJNS4_10UnderscoreESZ_SZ_EEEEENS4_23SM90_TMA_LOAD_MULTICASTENS4_14ComposedLayoutINS4_7SwizzleILi1ELi4ELi3EEENS4_18smem_ptr_flag_bitsILi8EEENSU_INS5_IJNSA_ILi8EEESI_EEENS5_IJSI_SB_EEEEEEEvNS4_8identityENS4_13SM90_TMA_LOADES1C_vS1D_EENS_8epilogue10collective6detail29Sm90TmaWarpSpecializedAdapterINS1H_15DefaultEpilogueISK_SL_SL_NS1G_6thread17LinearCombinationISK_Li1EffLNS1L_9ScaleType4KindE0ELNS_15FloatRoundStyleE2ESK_EENS1_15EpilogueDefaultEEEEEvvEEEEvNT_6ParamsE --------------------------
	.section	.nv.shared._ZN7cutlass13device_kernelINS_4gemm6kernel13GemmUniversalIN4cute5tupleIJiiiiEEENS1_10collective13CollectiveMmaINS1_37MainloopSm90TmaGmmaWarpSpecializedFP8ILi37ENS5_IJNS4_1CILi1EEENSA_ILi2EEESB_EEENS1_35KernelTmaWarpSpecializedCooperativeEEENS5_IJNSA_ILi128EEENSA_ILi64EEENSA_ILi32EEEEEENS_12float_e4m3_tENS5_IJlSB_lEEESK_SL_NS4_8TiledMMAINS4_8MMA_AtomIJNS4_4SM904GMMA30MMA_64x64x32_F32E4M3E4M3_SS_TNILNSP_7ScaleInE1ELSR_1EEEEEENS4_6LayoutINS5_IJSC_SB_SB_EEENS5_IJSB_NSA_ILi0EEESW_EEEEENS5_IJNS4_10UnderscoreESZ_SZ_EEEEENS4_23SM90_TMA_LOAD_MULTICASTENS4_14ComposedLayoutINS4_7SwizzleILi1ELi4ELi3EEENS4_18smem_ptr_flag_bitsILi8EEENSU_INS5_IJNSA_ILi8EEESI_EEENS5_IJSI_SB_EEEEEEEvNS4_8identityENS4_13SM90_TMA_LOADES1C_vS1D_EENS_8epilogue10collective6detail29Sm90TmaWarpSpecializedAdapterINS1H_15DefaultEpilogueISK_SL_SL_NS1G_6thread17LinearCombinationISK_Li1EffLNS1L_9ScaleType4KindE0ELNS_15FloatRoundStyleE2ESK_EENS1_15EpilogueDefaultEEEEEvvEEEEvNT_6ParamsE,"aw",@nobits
	.sectionflags	@""
	.align	16
	.zero		1024


//--------------------- .nv.shared.reserved.0     --------------------------
	.section	.nv.shared.reserved.0,"aw",@nobits
	.weak		__nv_reservedSMEM_offset_0_alias
	.size		__nv_reservedSMEM_offset_0_alias, 0, 0
	.other		__nv_reservedSMEM_offset_0_alias,@"STO_CUDA_RESERVED_SHARED STV_DEFAULT"
__nv_reservedSMEM_offset_0_alias:
	.zero		0


//--------------------- .nv.global                --------------------------
	.section	.nv.global,"aw",@nobits
.nv.global:
	.type		_ZN40_INTERNAL_6530af04_4_k_cu_aecbad8f_247454cute1_E,@object
	.size		_ZN40_INTERNAL_6530af04_4_k_cu_aecbad8f_247454cute1_E,(_ZN40_INTERNAL_6530af04_4_k_cu_aecbad8f_247454cuda3std3__45__cpo6cbeginE - _ZN40_INTERNAL_6530af04_4_k_cu_aecbad8f_247454cute1_E)
_ZN40_INTERNAL_6530af04_4_k_cu_aecbad8f_247454cute1_E:
	.zero		1
	.type		_ZN40_INTERNAL_6530af04_4_k_cu_aecbad8f_247454cuda3std3__45__cpo6cbeginE,@object
	.size		_ZN40_INTERNAL_6530af04_4_k_cu_aecbad8f_247454cuda3std3__45__cpo6cbeginE,(_ZN40_INTERNAL_6530af04_4_k_cu_aecbad8f_247454cuda3std3__48in_placeE - _ZN40_INTERNAL_6530af04_4_k_cu_aecbad8f_247454cuda3std3__45__cpo6cbeginE)
_ZN40_INTERNAL_6530af04_4_k_cu_aecbad8f_247454cuda3std3__45__cpo6cbeginE:
	.zero		1
	.type		_ZN40_INTERNAL_6530af04_4_k_cu_aecbad8f_247454cuda3std3__48in_placeE,@object
	.size		_ZN40_INTERNAL_6530af04_4_k_cu_aecbad8f_247454cuda3std3__48in_placeE,(_ZN40_INTERNAL_6530af04_4_k_cu_aecbad8f_247454cuda3std6ranges3__45__cpo9iter_moveE - _ZN40_INTERNAL_6530af04_4_k_cu_aecbad8f_247454cuda3std3__48in_placeE)
_ZN40_INTERNAL_6530af04_4_k_cu_aecbad8f_247454cuda3std3__48in_placeE:
	.zero		1
	.type		_ZN40_INTERNAL_6530af04_4_k_cu_aecbad8f_247454cuda3std6ranges3__45__cpo9iter_moveE,@object
	.size		_ZN40_INTERNAL_6530af04_4_k_cu_aecbad8f_247454cuda3std6ranges3__45__cpo9iter_moveE,(_ZN40_INTERNAL_6530af04_4_k_cu_aecbad8f_247454cuda3std3__45__cpo5beginE - _ZN40_INTERNAL_6530af04_4_k_cu_aecbad8f_247454cuda3std6ranges3__45__cpo9iter_moveE)
_ZN40_INTERNAL_6530af04_4_k_cu_aecbad8f_247454cuda3std6ranges3__45__cpo9iter_moveE:
	.zero		1
	.type		_ZN40_INTERNAL_6530af04_4_k_cu_aecbad8f_247454cuda3std3__45__cpo5beginE,@object
	.size		_ZN40_INTERNAL_6530af04_4_k_cu_aecbad8f_247454cuda3std3__45__cpo5beginE,(_ZN40_INTERNAL_6530af04_4_k_cu_aecbad8f_247454cuda3std3__442_GLOBAL__N__6530af04_4_k_cu_aecbad8f_247456ignoreE - _ZN40_INTERNAL_6530af04_4_k_cu_aecbad8f_247454cuda3std3__45__cpo5beginE)
_ZN40_INTERNAL_6530af04_4_k_cu_aecbad8f_247454cuda3std3__45__cpo5beginE:
	.zero		1
	.type		_ZN40_INTERNAL_6530af04_4_k_cu_aecbad8f_247454cuda3std3__442_GLOBAL__N__6530af04_4_k_cu_aecbad8f_247456ignoreE,@object
	.size		_ZN40_INTERNAL_6530af04_4_k_cu_aecbad8f_247454cuda3std3__442_GLOBAL__N__6530af04_4_k_cu_aecbad8f_247456ignoreE,(_ZN40_INTERNAL_6530af04_4_k_cu_aecbad8f_247454cute7productE - _ZN40_INTERNAL_6530af04_4_k_cu_aecbad8f_247454cuda3std3__442_GLOBAL__N__6530af04_4_k_cu_aecbad8f_247456ignoreE)
_ZN40_INTERNAL_6530af04_4_k_cu_aecbad8f_247454cuda3std3__442_GLOBAL__N__6530af04_4_k_cu_aecbad8f_247456ignoreE:
	.zero		1
	.type		_ZN40_INTERNAL_6530af04_4_k_cu_aecbad8f_247454cute7productE,@object
	.size		_ZN40_INTERNAL_6530af04_4_k_cu_aecbad8f_247454cute7productE,(_ZN40_INTERNAL_6530af04_4_k_cu_aecbad8f_247454cuda3std3__45__cpo3endE - _ZN40_INTERNAL_6530af04_4_k_cu_aecbad8f_247454cute7productE)
_ZN40_INTERNAL_6530af04_4_k_cu_aecbad8f_247454cute7productE:
	.zero		1
	.type		_ZN40_INTERNAL_6530af04_4_k_cu_aecbad8f_247454cuda3std3__45__cpo3endE,@object
	.size		_ZN40_INTERNAL_6530af04_4_k_cu_aecbad8f_247454cuda3std3__45__cpo3endE,(_ZN40_INTERNAL_6530af04_4_k_cu_aecbad8f_247454cuda3std3__419piecewise_constructE - _ZN40_INTERNAL_6530af04_4_k_cu_aecbad8f_247454cuda3std3__45__cpo3endE)
_ZN40_INTERNAL_6530af04_4_k_cu_aecbad8f_247454cuda3std3__45__cpo3endE:
	.zero		1
	.type		_ZN40_INTERNAL_6530af04_4_k_cu_aecbad8f_247454cuda3std3__419piecewise_constructE,@object
	.size		_ZN40_INTERNAL_6530af04_4_k_cu_aecbad8f_247454cuda3std3__419piecewise_constructE,(_ZN40_INTERNAL_6530af04_4_k_cu_aecbad8f_247454cuda3std3__45__cpo4cendE - _ZN40_INTERNAL_6530af04_4_k_cu_aecbad8f_247454cuda3std3__419piecewise_constructE)
_ZN40_INTERNAL_6530af04_4_k_cu_aecbad8f_247454cuda3std3__419piecewise_constructE:
	.zero		1
	.type		_ZN40_INTERNAL_6530af04_4_k_cu_aecbad8f_247454cuda3std3__45__cpo4cendE,@object
	.size		_ZN40_INTERNAL_6530af04_4_k_cu_aecbad8f_247454cuda3std3__45__cpo4cendE,(_ZN40_INTERNAL_6530af04_4_k_cu_aecbad8f_247454cuda3std6ranges3__45__cpo4swapE - _ZN40_INTERNAL_6530af04_4_k_cu_aecbad8f_247454cuda3std3__45__cpo4cendE)
_ZN40_INTERNAL_6530af04_4_k_cu_aecbad8f_247454cuda3std3__45__cpo4cendE:
	.zero		1
	.type		_ZN40_INTERNAL_6530af04_4_k_cu_aecbad8f_247454cuda3std6ranges3__45__cpo4swapE,@object
	.size		_ZN40_INTERNAL_6530af04_4_k_cu_aecbad8f_247454cuda3std6ranges3__45__cpo4swapE,(.L_7 - _ZN40_INTERNAL_6530af04_4_k_cu_aecbad8f_247454cuda3std6ranges3__45__cpo4swapE)
_ZN40_INTERNAL_6530af04_4_k_cu_aecbad8f_247454cuda3std6ranges3__45__cpo4swapE:
	.zero		1
.L_7:


//--------------------- .nv.constant0._ZN7cutlass13device_kernelINS_4gemm6kernel13GemmUniversalIN4cute5tupleIJiiiiEEENS1_10collective13CollectiveMmaINS1_37MainloopSm90TmaGmmaWarpSpecializedFP8ILi37ENS5_IJNS4_1CILi1EEENSA_ILi2EEESB_EEENS1_35KernelTmaWarpSpecializedCooperativeEEENS5_IJNSA_ILi128EEENSA_ILi64EEENSA_ILi32EEEEEENS_12float_e4m3_tENS5_IJlSB_lEEESK_SL_NS4_8TiledMMAINS4_8MMA_AtomIJNS4_4SM904GMMA30MMA_64x64x32_F32E4M3E4M3_SS_TNILNSP_7ScaleInE1ELSR_1EEEEEENS4_6LayoutINS5_IJSC_SB_SB_EEENS5_IJSB_NSA_ILi0EEESW_EEEEENS5_IJNS4_10UnderscoreESZ_SZ_EEEEENS4_23SM90_TMA_LOAD_MULTICASTENS4_14ComposedLayoutINS4_7SwizzleILi1ELi4ELi3EEENS4_18smem_ptr_flag_bitsILi8EEENSU_INS5_IJNSA_ILi8EEESI_EEENS5_IJSI_SB_EEEEEEEvNS4_8identityENS4_13SM90_TMA_LOADES1C_vS1D_EENS_8epilogue10collective6detail29Sm90TmaWarpSpecializedAdapterINS1H_15DefaultEpilogueISK_SL_SL_NS1G_6thread17LinearCombinationISK_Li1EffLNS1L_9ScaleType4KindE0ELNS_15FloatRoundStyleE2ESK_EENS1_15EpilogueDefaultEEEEEvvEEEEvNT_6ParamsE --------------------------
	.section	.nv.constant0._ZN7cutlass13device_kernelINS_4gemm6kernel13GemmUniversalIN4cute5tupleIJiiiiEEENS1_10collective13CollectiveMmaINS1_37MainloopSm90TmaGmmaWarpSpecializedFP8ILi37ENS5_IJNS4_1CILi1EEENSA_ILi2EEESB_EEENS1_35KernelTmaWarpSpecializedCooperativeEEENS5_IJNSA_ILi128EEENSA_ILi64EEENSA_ILi32EEEEEENS_12float_e4m3_tENS5_IJlSB_lEEESK_SL_NS4_8TiledMMAINS4_8MMA_AtomIJNS4_4SM904GMMA30MMA_64x64x32_F32E4M3E4M3_SS_TNILNSP_7ScaleInE1ELSR_1EEEEEENS4_6LayoutINS5_IJSC_SB_SB_EEENS5_IJSB_NSA_ILi0EEESW_EEEEENS5_IJNS4_10UnderscoreESZ_SZ_EEEEENS4_23SM90_TMA_LOAD_MULTICASTENS4_14ComposedLayoutINS4_7SwizzleILi1ELi4ELi3EEENS4_18smem_ptr_flag_bitsILi8EEENSU_INS5_IJNSA_ILi8EEESI_EEENS5_IJSI_SB_EEEEEEEvNS4_8identityENS4_13SM90_TMA_LOADES1C_vS1D_EENS_8epilogue10collective6detail29Sm90TmaWarpSpecializedAdapterINS1H_15DefaultEpilogueISK_SL_SL_NS1G_6thread17LinearCombinationISK_Li1EffLNS1L_9ScaleType4KindE0ELNS_15FloatRoundStyleE2ESK_EENS1_15EpilogueDefaultEEEEEvvEEEEvNT_6ParamsE,"a",@progbits
	.sectionflags	@""
	.align	4
.nv.constant0._ZN7cutlass13device_kernelINS_4gemm6kernel13GemmUniversalIN4cute5tupleIJiiiiEEENS1_10collective13CollectiveMmaINS1_37MainloopSm90TmaGmmaWarpSpecializedFP8ILi37ENS5_IJNS4_1CILi1EEENSA_ILi2EEESB_EEENS1_35KernelTmaWarpSpecializedCooperativeEEENS5_IJNSA_ILi128EEENSA_ILi64EEENSA_ILi32EEEEEENS_12float_e4m3_tENS5_IJlSB_lEEESK_SL_NS4_8TiledMMAINS4_8MMA_AtomIJNS4_4SM904GMMA30MMA_64x64x32_F32E4M3E4M3_SS_TNILNSP_7ScaleInE1ELSR_1EEEEEENS4_6LayoutINS5_IJSC_SB_SB_EEENS5_IJSB_NSA_ILi0EEESW_EEEEENS5_IJNS4_10UnderscoreESZ_SZ_EEEEENS4_23SM90_TMA_LOAD_MULTICASTENS4_14ComposedLayoutINS4_7SwizzleILi1ELi4ELi3EEENS4_18smem_ptr_flag_bitsILi8EEENSU_INS5_IJNSA_ILi8EEESI_EEENS5_IJSI_SB_EEEEEEEvNS4_8identityENS4_13SM90_TMA_LOADES1C_vS1D_EENS_8epilogue10collective6detail29Sm90TmaWarpSpecializedAdapterINS1H_15DefaultEpilogueISK_SL_SL_NS1G_6thread17LinearCombinationISK_Li1EffLNS1L_9ScaleType4KindE0ELNS_15FloatRoundStyleE2ESK_EENS1_15EpilogueDefaultEEEEEvvEEEEvNT_6ParamsE:
	.zero		1664


//--------------------- SYMBOLS --------------------------

	.type		.nv.reservedSmem.offset0,@object
	.size		.nv.reservedSmem.offset0,0x4
